//
// Generated by NVIDIA NVVM Compiler
//
// Compiler Build ID: CL-36424714
// Cuda compilation tools, release 13.0, V13.0.88
// Based on NVVM 20.0.0
//

.version 9.0
.target sm_100
.address_size 64

	// .globl	_Z17kernel_mode_majorPKiS0_S0_S0_Phi
.const .align 1 .b8 c_modedisp2sampledisp[9] = {0, 2, 5, 9, 13, 17, 21, 26, 32};
.const .align 2 .b8 c_modedisp2invsampledisp[18] = {0, 0, 0, 16, 102, 6, 142, 3, 118, 2, 226, 1, 134, 1, 59, 1, 0, 1};

.visible .entry _Z17kernel_mode_majorPKiS0_S0_S0_Phi(
	.param .u64 .ptr .align 1 _Z17kernel_mode_majorPKiS0_S0_S0_Phi_param_0,
	.param .u64 .ptr .align 1 _Z17kernel_mode_majorPKiS0_S0_S0_Phi_param_1,
	.param .u64 .ptr .align 1 _Z17kernel_mode_majorPKiS0_S0_S0_Phi_param_2,
	.param .u64 .ptr .align 1 _Z17kernel_mode_majorPKiS0_S0_S0_Phi_param_3,
	.param .u64 .ptr .align 1 _Z17kernel_mode_majorPKiS0_S0_S0_Phi_param_4,
	.param .u32 _Z17kernel_mode_majorPKiS0_S0_S0_Phi_param_5
)
{
	.local .align 4 .b8 	__local_depot0[132];
	.reg .b64 	%SP;
	.reg .b64 	%SPL;
	.reg .pred 	%p<96>;
	.reg .b16 	%rs<66>;
	.reg .b32 	%r<1344>;
	.reg .b64 	%rd<86>;

	mov.u64 	%SPL, __local_depot0;
	ld.param.u64 	%rd19, [_Z17kernel_mode_majorPKiS0_S0_S0_Phi_param_0];
	ld.param.u64 	%rd20, [_Z17kernel_mode_majorPKiS0_S0_S0_Phi_param_1];
	ld.param.u64 	%rd21, [_Z17kernel_mode_majorPKiS0_S0_S0_Phi_param_2];
	ld.param.u64 	%rd22, [_Z17kernel_mode_majorPKiS0_S0_S0_Phi_param_3];
	ld.param.u64 	%rd23, [_Z17kernel_mode_majorPKiS0_S0_S0_Phi_param_4];
	ld.param.u32 	%r275, [_Z17kernel_mode_majorPKiS0_S0_S0_Phi_param_5];
	add.u64 	%rd1, %SPL, 0;
	mov.u32 	%r1, %ctaid.y;
	mov.u32 	%r276, %ctaid.x;
	mov.u32 	%r277, %ntid.x;
	mov.u32 	%r278, %tid.x;
	mad.lo.s32 	%r2, %r276, %r277, %r278;
	setp.ge.s32 	%p1, %r2, %r275;
	@%p1 bra 	$L__BB0_255;
	cvta.to.global.u64 	%rd25, %rd19;
	cvta.to.global.u64 	%rd26, %rd20;
	cvta.to.global.u64 	%rd27, %rd23;
	cvta.to.global.u64 	%rd28, %rd22;
	cvta.to.global.u64 	%rd29, %rd21;
	mul.lo.s32 	%r279, %r2, 17;
	mad.lo.s32 	%r280, %r2, 35, %r1;
	shl.b32 	%r281, %r280, 6;
	mul.wide.s32 	%rd30, %r279, 4;
	add.s64 	%rd2, %rd25, %rd30;
	add.s64 	%rd3, %rd26, %rd30;
	add.s64 	%rd4, %rd29, %rd30;
	add.s64 	%rd5, %rd28, %rd30;
	cvt.s64.s32 	%rd31, %r281;
	add.s64 	%rd6, %rd27, %rd31;
	cvt.u16.u32 	%rs65, %r1;
	setp.eq.s16 	%p2, %rs65, 1;
	@%p2 bra 	$L__BB0_4;
	setp.ne.s16 	%p3, %rs65, 0;
	@%p3 bra 	$L__BB0_5;
	ld.global.nc.u32 	%r369, [%rd5+36];
	ld.global.nc.u32 	%r370, [%rd4+36];
	add.s32 	%r371, %r370, 8;
	ld.global.nc.u32 	%r372, [%rd4+4];
	ld.global.nc.u32 	%r373, [%rd5+4];
	add.s32 	%r374, %r371, %r369;
	mad.lo.s32 	%r375, %r372, 7, %r374;
	mad.lo.s32 	%r376, %r373, 7, %r375;
	shr.u32 	%r377, %r376, 4;
	ld.global.nc.u32 	%r378, [%rd5+8];
	add.s32 	%r379, %r374, %r369;
	mad.lo.s32 	%r380, %r372, 6, %r379;
	mad.lo.s32 	%r381, %r378, 7, %r380;
	shr.u32 	%r382, %r381, 4;
	ld.global.nc.u32 	%r383, [%rd5+12];
	add.s32 	%r384, %r379, %r369;
	mad.lo.s32 	%r385, %r372, 5, %r384;
	mad.lo.s32 	%r386, %r383, 7, %r385;
	shr.u32 	%r387, %r386, 4;
	ld.global.nc.u32 	%r388, [%rd5+16];
	add.s32 	%r389, %r369, %r372;
	shl.b32 	%r390, %r389, 2;
	add.s32 	%r391, %r390, %r371;
	mad.lo.s32 	%r392, %r388, 7, %r391;
	shr.u32 	%r393, %r392, 4;
	ld.global.nc.u32 	%r394, [%rd5+20];
	shl.b32 	%r395, %r369, 1;
	add.s32 	%r396, %r384, %r395;
	mad.lo.s32 	%r397, %r372, 3, %r396;
	mad.lo.s32 	%r398, %r394, 7, %r397;
	shr.u32 	%r399, %r398, 4;
	shl.b32 	%r400, %r372, 1;
	ld.global.nc.u32 	%r401, [%rd5+24];
	add.s32 	%r402, %r396, %r369;
	add.s32 	%r403, %r402, %r400;
	mad.lo.s32 	%r404, %r401, 7, %r403;
	shr.u32 	%r405, %r404, 4;
	ld.global.nc.u32 	%r406, [%rd5+28];
	add.s32 	%r407, %r389, %r402;
	mad.lo.s32 	%r408, %r406, 7, %r407;
	shr.u32 	%r409, %r408, 4;
	ld.global.nc.u32 	%r410, [%rd5+32];
	add.s32 	%r411, %r402, %r395;
	mad.lo.s32 	%r412, %r410, 7, %r411;
	shr.u32 	%r413, %r412, 4;
	prmt.b32 	%r414, %r377, %r382, 0x3340U;
	prmt.b32 	%r415, %r387, %r393, 0x3340U;
	prmt.b32 	%r416, %r414, %r415, 0x5410U;
	st.global.u32 	[%rd6], %r416;
	prmt.b32 	%r417, %r409, %r413, 0x3340U;
	prmt.b32 	%r418, %r399, %r405, 0x3340U;
	prmt.b32 	%r419, %r418, %r417, 0x5410U;
	st.global.u32 	[%rd6+4], %r419;
	add.s32 	%r420, %r371, %r370;
	ld.global.nc.u32 	%r421, [%rd4+8];
	add.s32 	%r422, %r374, %r370;
	mad.lo.s32 	%r423, %r421, 7, %r422;
	mad.lo.s32 	%r424, %r373, 6, %r423;
	shr.u32 	%r425, %r424, 4;
	add.s32 	%r426, %r370, %r369;
	add.s32 	%r427, %r420, %r395;
	mad.lo.s32 	%r428, %r421, 6, %r427;
	mad.lo.s32 	%r429, %r378, 6, %r428;
	shr.u32 	%r430, %r429, 4;
	add.s32 	%r431, %r384, %r370;
	mad.lo.s32 	%r432, %r421, 5, %r431;
	mad.lo.s32 	%r433, %r383, 6, %r432;
	shr.u32 	%r434, %r433, 4;
	add.s32 	%r435, %r369, %r421;
	shl.b32 	%r436, %r435, 2;
	add.s32 	%r437, %r436, %r420;
	mad.lo.s32 	%r438, %r388, 6, %r437;
	shr.u32 	%r439, %r438, 4;
	add.s32 	%r440, %r396, %r370;
	mad.lo.s32 	%r441, %r421, 3, %r440;
	mad.lo.s32 	%r442, %r394, 6, %r441;
	shr.u32 	%r443, %r442, 4;
	shl.b32 	%r444, %r421, 1;
	add.s32 	%r445, %r440, %r369;
	add.s32 	%r446, %r445, %r444;
	mad.lo.s32 	%r447, %r401, 6, %r446;
	shr.u32 	%r448, %r447, 4;
	add.s32 	%r449, %r435, %r445;
	mad.lo.s32 	%r450, %r406, 6, %r449;
	shr.u32 	%r451, %r450, 4;
	add.s32 	%r452, %r445, %r395;
	mad.lo.s32 	%r453, %r410, 6, %r452;
	shr.u32 	%r454, %r453, 4;
	prmt.b32 	%r455, %r425, %r430, 0x3340U;
	prmt.b32 	%r456, %r434, %r439, 0x3340U;
	prmt.b32 	%r457, %r455, %r456, 0x5410U;
	st.global.u32 	[%rd6+8], %r457;
	prmt.b32 	%r458, %r451, %r454, 0x3340U;
	prmt.b32 	%r459, %r443, %r448, 0x3340U;
	prmt.b32 	%r460, %r459, %r458, 0x5410U;
	st.global.u32 	[%rd6+12], %r460;
	add.s32 	%r461, %r420, %r370;
	ld.global.nc.u32 	%r462, [%rd4+12];
	add.s32 	%r463, %r426, %r420;
	mad.lo.s32 	%r464, %r462, 7, %r463;
	mad.lo.s32 	%r465, %r373, 5, %r464;
	shr.u32 	%r466, %r465, 4;
	add.s32 	%r467, %r463, %r369;
	mad.lo.s32 	%r468, %r462, 6, %r467;
	mad.lo.s32 	%r469, %r378, 5, %r468;
	shr.u32 	%r470, %r469, 4;
	add.s32 	%r471, %r467, %r369;
	mad.lo.s32 	%r472, %r462, 5, %r471;
	mad.lo.s32 	%r473, %r383, 5, %r472;
	shr.u32 	%r474, %r473, 4;
	add.s32 	%r475, %r369, %r462;
	shl.b32 	%r476, %r475, 2;
	add.s32 	%r477, %r476, %r461;
	mad.lo.s32 	%r478, %r388, 5, %r477;
	shr.u32 	%r479, %r478, 4;
	add.s32 	%r480, %r440, %r370;
	mad.lo.s32 	%r481, %r462, 3, %r480;
	mad.lo.s32 	%r482, %r394, 5, %r481;
	shr.u32 	%r483, %r482, 4;
	shl.b32 	%r484, %r462, 1;
	add.s32 	%r485, %r480, %r369;
	add.s32 	%r486, %r485, %r484;
	mad.lo.s32 	%r487, %r401, 5, %r486;
	shr.u32 	%r488, %r487, 4;
	add.s32 	%r489, %r475, %r485;
	mad.lo.s32 	%r490, %r406, 5, %r489;
	shr.u32 	%r491, %r490, 4;
	add.s32 	%r492, %r485, %r395;
	mad.lo.s32 	%r493, %r410, 5, %r492;
	shr.u32 	%r494, %r493, 4;
	prmt.b32 	%r495, %r466, %r470, 0x3340U;
	prmt.b32 	%r496, %r474, %r479, 0x3340U;
	prmt.b32 	%r497, %r495, %r496, 0x5410U;
	st.global.u32 	[%rd6+16], %r497;
	prmt.b32 	%r498, %r491, %r494, 0x3340U;
	prmt.b32 	%r499, %r483, %r488, 0x3340U;
	prmt.b32 	%r500, %r499, %r498, 0x5410U;
	st.global.u32 	[%rd6+20], %r500;
	ld.global.nc.u32 	%r501, [%rd4+16];
	shl.b32 	%r502, %r373, 2;
	add.s32 	%r503, %r463, %r370;
	mad.lo.s32 	%r504, %r501, 7, %r503;
	add.s32 	%r505, %r504, %r502;
	shr.u32 	%r506, %r505, 4;
	shl.b32 	%r507, %r378, 2;
	add.s32 	%r508, %r503, %r369;
	mad.lo.s32 	%r509, %r501, 6, %r508;
	add.s32 	%r510, %r509, %r507;
	shr.u32 	%r511, %r510, 4;
	shl.b32 	%r512, %r383, 2;
	add.s32 	%r513, %r508, %r369;
	mad.lo.s32 	%r514, %r501, 5, %r513;
	add.s32 	%r515, %r514, %r512;
	shr.u32 	%r516, %r515, 4;
	add.s32 	%r517, %r426, %r501;
	add.s32 	%r518, %r517, %r388;
	add.s32 	%r519, %r518, 2;
	shr.u32 	%r520, %r519, 2;
	shl.b32 	%r521, %r394, 2;
	add.s32 	%r522, %r480, %r370;
	mad.lo.s32 	%r523, %r501, 3, %r522;
	add.s32 	%r524, %r523, %r521;
	shr.u32 	%r525, %r524, 4;
	shl.b32 	%r526, %r501, 1;
	shl.b32 	%r527, %r401, 2;
	add.s32 	%r528, %r522, %r369;
	add.s32 	%r529, %r528, %r526;
	add.s32 	%r530, %r529, %r527;
	shr.u32 	%r531, %r530, 4;
	shl.b32 	%r532, %r406, 2;
	add.s32 	%r533, %r517, %r485;
	add.s32 	%r534, %r533, %r532;
	shr.u32 	%r535, %r534, 4;
	shl.b32 	%r536, %r410, 2;
	add.s32 	%r537, %r528, %r395;
	add.s32 	%r538, %r537, %r536;
	shr.u32 	%r539, %r538, 4;
	prmt.b32 	%r540, %r506, %r511, 0x3340U;
	prmt.b32 	%r541, %r516, %r520, 0x3340U;
	prmt.b32 	%r542, %r540, %r541, 0x5410U;
	st.global.u32 	[%rd6+24], %r542;
	prmt.b32 	%r543, %r535, %r539, 0x3340U;
	prmt.b32 	%r544, %r525, %r531, 0x3340U;
	prmt.b32 	%r545, %r544, %r543, 0x5410U;
	st.global.u32 	[%rd6+28], %r545;
	shl.b32 	%r546, %r370, 1;
	add.s32 	%r547, %r461, %r546;
	ld.global.nc.u32 	%r548, [%rd4+20];
	add.s32 	%r549, %r503, %r370;
	mad.lo.s32 	%r550, %r548, 7, %r549;
	mad.lo.s32 	%r551, %r373, 3, %r550;
	shr.u32 	%r552, %r551, 4;
	add.s32 	%r553, %r549, %r369;
	mad.lo.s32 	%r554, %r548, 6, %r553;
	mad.lo.s32 	%r555, %r378, 3, %r554;
	shr.u32 	%r556, %r555, 4;
	add.s32 	%r557, %r553, %r369;
	mad.lo.s32 	%r558, %r548, 5, %r557;
	mad.lo.s32 	%r559, %r383, 3, %r558;
	shr.u32 	%r560, %r559, 4;
	add.s32 	%r561, %r369, %r548;
	shl.b32 	%r562, %r561, 2;
	add.s32 	%r563, %r562, %r547;
	mad.lo.s32 	%r564, %r388, 3, %r563;
	shr.u32 	%r565, %r564, 4;
	add.s32 	%r566, %r522, %r370;
	mad.lo.s32 	%r567, %r548, 3, %r566;
	mad.lo.s32 	%r568, %r394, 3, %r567;
	shr.u32 	%r569, %r568, 4;
	shl.b32 	%r570, %r548, 1;
	add.s32 	%r571, %r566, %r369;
	add.s32 	%r572, %r571, %r570;
	mad.lo.s32 	%r573, %r401, 3, %r572;
	shr.u32 	%r574, %r573, 4;
	add.s32 	%r575, %r561, %r571;
	mad.lo.s32 	%r576, %r406, 3, %r575;
	shr.u32 	%r577, %r576, 4;
	add.s32 	%r578, %r571, %r395;
	mad.lo.s32 	%r579, %r410, 3, %r578;
	shr.u32 	%r580, %r579, 4;
	prmt.b32 	%r581, %r552, %r556, 0x3340U;
	prmt.b32 	%r582, %r560, %r565, 0x3340U;
	prmt.b32 	%r583, %r581, %r582, 0x5410U;
	st.global.u32 	[%rd6+32], %r583;
	prmt.b32 	%r584, %r577, %r580, 0x3340U;
	prmt.b32 	%r585, %r569, %r574, 0x3340U;
	prmt.b32 	%r586, %r585, %r584, 0x5410U;
	st.global.u32 	[%rd6+36], %r586;
	add.s32 	%r587, %r547, %r370;
	ld.global.nc.u32 	%r588, [%rd4+24];
	shl.b32 	%r589, %r373, 1;
	add.s32 	%r590, %r549, %r370;
	mad.lo.s32 	%r591, %r588, 7, %r590;
	add.s32 	%r592, %r591, %r589;
	shr.u32 	%r593, %r592, 4;
	shl.b32 	%r594, %r378, 1;
	add.s32 	%r595, %r590, %r369;
	mad.lo.s32 	%r596, %r588, 6, %r595;
	add.s32 	%r597, %r596, %r594;
	shr.u32 	%r598, %r597, 4;
	shl.b32 	%r599, %r383, 1;
	add.s32 	%r600, %r595, %r369;
	mad.lo.s32 	%r601, %r588, 5, %r600;
	add.s32 	%r602, %r601, %r599;
	shr.u32 	%r603, %r602, 4;
	shl.b32 	%r604, %r388, 1;
	add.s32 	%r605, %r369, %r588;
	shl.b32 	%r606, %r605, 2;
	add.s32 	%r607, %r606, %r587;
	add.s32 	%r608, %r607, %r604;
	shr.u32 	%r609, %r608, 4;
	shl.b32 	%r610, %r394, 1;
	add.s32 	%r611, %r566, %r370;
	mad.lo.s32 	%r612, %r588, 3, %r611;
	add.s32 	%r613, %r612, %r610;
	shr.u32 	%r614, %r613, 4;
	add.s32 	%r615, %r611, %r369;
	add.s32 	%r616, %r588, %r401;
	shl.b32 	%r617, %r616, 1;
	add.s32 	%r618, %r617, %r615;
	shr.u32 	%r619, %r618, 4;
	shl.b32 	%r620, %r406, 1;
	add.s32 	%r621, %r615, %r369;
	add.s32 	%r622, %r621, %r588;
	add.s32 	%r623, %r622, %r620;
	shr.u32 	%r624, %r623, 4;
	shl.b32 	%r625, %r410, 1;
	add.s32 	%r626, %r621, %r369;
	add.s32 	%r627, %r626, %r625;
	shr.u32 	%r628, %r627, 4;
	prmt.b32 	%r629, %r593, %r598, 0x3340U;
	prmt.b32 	%r630, %r603, %r609, 0x3340U;
	prmt.b32 	%r631, %r629, %r630, 0x5410U;
	st.global.u32 	[%rd6+40], %r631;
	prmt.b32 	%r632, %r624, %r628, 0x3340U;
	prmt.b32 	%r633, %r614, %r619, 0x3340U;
	prmt.b32 	%r634, %r633, %r632, 0x5410U;
	st.global.u32 	[%rd6+44], %r634;
	add.s32 	%r635, %r587, %r370;
	ld.global.nc.u32 	%r636, [%rd4+28];
	add.s32 	%r637, %r590, %r370;
	mad.lo.s32 	%r638, %r636, 7, %r637;
	add.s32 	%r639, %r638, %r373;
	shr.u32 	%r640, %r639, 4;
	add.s32 	%r641, %r637, %r369;
	mad.lo.s32 	%r642, %r636, 6, %r641;
	add.s32 	%r643, %r642, %r378;
	shr.u32 	%r644, %r643, 4;
	add.s32 	%r645, %r641, %r369;
	mad.lo.s32 	%r646, %r636, 5, %r645;
	add.s32 	%r647, %r646, %r383;
	shr.u32 	%r648, %r647, 4;
	add.s32 	%r649, %r369, %r636;
	shl.b32 	%r650, %r649, 2;
	add.s32 	%r651, %r650, %r635;
	add.s32 	%r652, %r651, %r388;
	shr.u32 	%r653, %r652, 4;
	add.s32 	%r654, %r611, %r370;
	mad.lo.s32 	%r655, %r636, 3, %r654;
	add.s32 	%r656, %r655, %r394;
	shr.u32 	%r657, %r656, 4;
	shl.b32 	%r658, %r636, 1;
	add.s32 	%r659, %r654, %r369;
	add.s32 	%r660, %r659, %r658;
	add.s32 	%r661, %r660, %r401;
	shr.u32 	%r662, %r661, 4;
	add.s32 	%r663, %r649, %r659;
	add.s32 	%r664, %r663, %r406;
	shr.u32 	%r665, %r664, 4;
	add.s32 	%r666, %r659, %r395;
	add.s32 	%r667, %r666, %r410;
	shr.u32 	%r668, %r667, 4;
	prmt.b32 	%r669, %r640, %r644, 0x3340U;
	prmt.b32 	%r670, %r648, %r653, 0x3340U;
	prmt.b32 	%r671, %r669, %r670, 0x5410U;
	st.global.u32 	[%rd6+48], %r671;
	prmt.b32 	%r672, %r665, %r668, 0x3340U;
	prmt.b32 	%r673, %r657, %r662, 0x3340U;
	prmt.b32 	%r674, %r673, %r672, 0x5410U;
	st.global.u32 	[%rd6+52], %r674;
	add.s32 	%r675, %r635, %r370;
	ld.global.nc.u32 	%r676, [%rd4+32];
	add.s32 	%r677, %r637, %r370;
	mad.lo.s32 	%r678, %r676, 7, %r677;
	shr.u32 	%r679, %r678, 4;
	add.s32 	%r680, %r677, %r369;
	mad.lo.s32 	%r681, %r676, 6, %r680;
	shr.u32 	%r682, %r681, 4;
	add.s32 	%r683, %r680, %r369;
	mad.lo.s32 	%r684, %r676, 5, %r683;
	shr.u32 	%r685, %r684, 4;
	add.s32 	%r686, %r369, %r676;
	shl.b32 	%r687, %r686, 2;
	add.s32 	%r688, %r687, %r675;
	shr.u32 	%r689, %r688, 4;
	add.s32 	%r690, %r654, %r370;
	mad.lo.s32 	%r691, %r676, 3, %r690;
	shr.u32 	%r692, %r691, 4;
	shl.b32 	%r693, %r676, 1;
	add.s32 	%r694, %r690, %r369;
	add.s32 	%r695, %r694, %r693;
	shr.u32 	%r696, %r695, 4;
	add.s32 	%r697, %r686, %r694;
	shr.u32 	%r698, %r697, 4;
	mad.lo.s32 	%r699, %r426, 6, %r427;
	shr.u32 	%r700, %r699, 4;
	prmt.b32 	%r701, %r679, %r682, 0x3340U;
	prmt.b32 	%r702, %r685, %r689, 0x3340U;
	prmt.b32 	%r703, %r701, %r702, 0x5410U;
	st.global.u32 	[%rd6+56], %r703;
	prmt.b32 	%r704, %r698, %r700, 0x3340U;
	prmt.b32 	%r705, %r692, %r696, 0x3340U;
	prmt.b32 	%r706, %r705, %r704, 0x5410U;
	st.global.u32 	[%rd6+60], %r706;
	bra.uni 	$L__BB0_255;
$L__BB0_4:
	ld.global.nc.u32 	%r282, [%rd2+4];
	ld.global.nc.u32 	%r283, [%rd3+4];
	add.s32 	%r284, %r282, %r283;
	ld.global.nc.u32 	%r285, [%rd2+8];
	ld.global.nc.u32 	%r286, [%rd3+8];
	add.s32 	%r287, %r285, %r284;
	add.s32 	%r288, %r287, %r286;
	ld.global.nc.u32 	%r289, [%rd2+12];
	ld.global.nc.u32 	%r290, [%rd3+12];
	add.s32 	%r291, %r289, %r288;
	add.s32 	%r292, %r291, %r290;
	ld.global.nc.u32 	%r293, [%rd2+16];
	ld.global.nc.u32 	%r294, [%rd3+16];
	add.s32 	%r295, %r293, %r292;
	add.s32 	%r296, %r295, %r294;
	ld.global.nc.u32 	%r297, [%rd2+20];
	ld.global.nc.u32 	%r298, [%rd3+20];
	add.s32 	%r299, %r297, %r296;
	add.s32 	%r300, %r299, %r298;
	ld.global.nc.u32 	%r301, [%rd2+24];
	ld.global.nc.u32 	%r302, [%rd3+24];
	add.s32 	%r303, %r301, %r300;
	add.s32 	%r304, %r303, %r302;
	ld.global.nc.u32 	%r305, [%rd2+28];
	ld.global.nc.u32 	%r306, [%rd3+28];
	add.s32 	%r307, %r305, %r304;
	add.s32 	%r308, %r307, %r306;
	ld.global.nc.u32 	%r309, [%rd2+32];
	ld.global.nc.u32 	%r310, [%rd3+32];
	add.s32 	%r311, %r309, %r308;
	add.s32 	%r312, %r311, %r310;
	add.s32 	%r313, %r312, 8;
	shr.s32 	%r314, %r313, 4;
	mad.lo.s32 	%r315, %r314, 3, 2;
	sub.s32 	%r316, %r315, %r314;
	add.s32 	%r317, %r284, %r316;
	shr.u32 	%r318, %r317, 2;
	add.s32 	%r319, %r315, %r286;
	shr.u32 	%r320, %r319, 2;
	add.s32 	%r321, %r315, %r290;
	shr.u32 	%r322, %r321, 2;
	add.s32 	%r323, %r315, %r294;
	shr.u32 	%r324, %r323, 2;
	add.s32 	%r325, %r315, %r298;
	shr.u32 	%r326, %r325, 2;
	add.s32 	%r327, %r315, %r302;
	shr.u32 	%r328, %r327, 2;
	add.s32 	%r329, %r315, %r306;
	shr.u32 	%r330, %r329, 2;
	add.s32 	%r331, %r315, %r310;
	shr.u32 	%r332, %r331, 2;
	prmt.b32 	%r333, %r322, %r324, 0x3340U;
	prmt.b32 	%r334, %r318, %r320, 0x3340U;
	prmt.b32 	%r335, %r334, %r333, 0x5410U;
	st.global.u32 	[%rd6], %r335;
	prmt.b32 	%r336, %r330, %r332, 0x3340U;
	prmt.b32 	%r337, %r326, %r328, 0x3340U;
	prmt.b32 	%r338, %r337, %r336, 0x5410U;
	st.global.u32 	[%rd6+4], %r338;
	add.s32 	%r339, %r315, %r285;
	shr.u32 	%r340, %r339, 2;
	prmt.b32 	%r341, %r340, %r314, 0x3340U;
	prmt.b32 	%r342, %r314, %r314, 0x3340U;
	prmt.b32 	%r343, %r341, %r342, 0x5410U;
	st.global.u32 	[%rd6+8], %r343;
	prmt.b32 	%r344, %r342, %r342, 0x5410U;
	st.global.u32 	[%rd6+12], %r344;
	add.s32 	%r345, %r315, %r289;
	shr.u32 	%r346, %r345, 2;
	prmt.b32 	%r347, %r346, %r314, 0x3340U;
	prmt.b32 	%r348, %r347, %r342, 0x5410U;
	st.global.u32 	[%rd6+16], %r348;
	st.global.u32 	[%rd6+20], %r344;
	add.s32 	%r349, %r315, %r293;
	shr.u32 	%r350, %r349, 2;
	prmt.b32 	%r351, %r350, %r314, 0x3340U;
	prmt.b32 	%r352, %r351, %r342, 0x5410U;
	st.global.u32 	[%rd6+24], %r352;
	st.global.u32 	[%rd6+28], %r344;
	add.s32 	%r353, %r315, %r297;
	shr.u32 	%r354, %r353, 2;
	prmt.b32 	%r355, %r354, %r314, 0x3340U;
	prmt.b32 	%r356, %r355, %r342, 0x5410U;
	st.global.u32 	[%rd6+32], %r356;
	st.global.u32 	[%rd6+36], %r344;
	add.s32 	%r357, %r315, %r301;
	shr.u32 	%r358, %r357, 2;
	prmt.b32 	%r359, %r358, %r314, 0x3340U;
	prmt.b32 	%r360, %r359, %r342, 0x5410U;
	st.global.u32 	[%rd6+40], %r360;
	st.global.u32 	[%rd6+44], %r344;
	add.s32 	%r361, %r315, %r305;
	shr.u32 	%r362, %r361, 2;
	prmt.b32 	%r363, %r362, %r314, 0x3340U;
	prmt.b32 	%r364, %r363, %r342, 0x5410U;
	st.global.u32 	[%rd6+48], %r364;
	st.global.u32 	[%rd6+52], %r344;
	add.s32 	%r365, %r315, %r309;
	shr.u32 	%r366, %r365, 2;
	prmt.b32 	%r367, %r366, %r314, 0x3340U;
	prmt.b32 	%r368, %r367, %r342, 0x5410U;
	st.global.u32 	[%rd6+56], %r368;
	st.global.u32 	[%rd6+60], %r344;
	bra.uni 	$L__BB0_255;
$L__BB0_5:
	setp.gt.u32 	%p4, %r1, 17;
	add.s32 	%r707, %r1, -26;
	sub.s32 	%r708, 10, %r1;
	selp.b32 	%r709, %r707, %r708, %p4;
	abs.s32 	%r3, %r709;
	cvt.u64.u32 	%rd32, %r3;
	mov.u64 	%rd33, c_modedisp2sampledisp;
	add.s64 	%rd34, %rd33, %rd32;
	ld.const.s8 	%r710, [%rd34];
	setp.lt.s32 	%p5, %r709, 0;
	neg.s32 	%r711, %r710;
	selp.b32 	%r4, %r711, %r710, %p5;
	setp.lt.u32 	%p6, %r1, 26;
	sub.s32 	%r712, 26, %r1;
	selp.b32 	%r713, %r712, %r707, %p6;
	add.s32 	%r714, %r1, -10;
	setp.lt.u32 	%p7, %r1, 10;
	selp.b32 	%r715, %r708, %r714, %p7;
	min.s32 	%r716, %r713, %r715;
	setp.gt.s32 	%p8, %r716, 7;
	selp.b64 	%rd35, %rd4, %rd2, %p8;
	selp.b64 	%rd36, %rd5, %rd3, %p8;
	selp.b64 	%rd37, %rd36, %rd35, %p4;
	selp.b64 	%rd7, %rd35, %rd36, %p4;
	add.s64 	%rd8, %rd1, 4;
	ld.global.nc.u32 	%r717, [%rd37];
	st.local.u32 	[%rd1], %r717;
	ld.global.nc.u32 	%r718, [%rd37+4];
	st.local.u32 	[%rd1+4], %r718;
	ld.global.nc.u32 	%r719, [%rd37+8];
	st.local.u32 	[%rd1+8], %r719;
	ld.global.nc.u32 	%r720, [%rd37+12];
	st.local.u32 	[%rd1+12], %r720;
	ld.global.nc.u32 	%r721, [%rd37+16];
	st.local.u32 	[%rd1+16], %r721;
	ld.global.nc.u32 	%r722, [%rd37+20];
	st.local.u32 	[%rd1+20], %r722;
	ld.global.nc.u32 	%r723, [%rd37+24];
	st.local.u32 	[%rd1+24], %r723;
	ld.global.nc.u32 	%r724, [%rd37+28];
	st.local.u32 	[%rd1+28], %r724;
	ld.global.nc.u32 	%r725, [%rd37+32];
	st.local.u32 	[%rd1+32], %r725;
	ld.global.nc.u32 	%r726, [%rd37+36];
	st.local.u32 	[%rd1+36], %r726;
	ld.global.nc.u32 	%r727, [%rd37+40];
	st.local.u32 	[%rd1+40], %r727;
	ld.global.nc.u32 	%r728, [%rd37+44];
	st.local.u32 	[%rd1+44], %r728;
	ld.global.nc.u32 	%r729, [%rd37+48];
	st.local.u32 	[%rd1+48], %r729;
	ld.global.nc.u32 	%r730, [%rd37+52];
	st.local.u32 	[%rd1+52], %r730;
	ld.global.nc.u32 	%r731, [%rd37+56];
	st.local.u32 	[%rd1+56], %r731;
	ld.global.nc.u32 	%r732, [%rd37+60];
	st.local.u32 	[%rd1+60], %r732;
	ld.global.nc.u32 	%r733, [%rd37+64];
	st.local.u32 	[%rd1+64], %r733;
	ld.global.nc.u32 	%r734, [%rd37+68];
	st.local.u32 	[%rd1+68], %r734;
	setp.gt.s32 	%p9, %r4, -1;
	@%p9 bra 	$L__BB0_14;
	mul.wide.u32 	%rd38, %r3, 2;
	mov.u64 	%rd39, c_modedisp2invsampledisp;
	add.s64 	%rd40, %rd39, %rd38;
	ld.const.s16 	%r5, [%rd40];
	shr.s32 	%r6, %r4, 2;
	setp.eq.s32 	%p10, %r6, -1;
	@%p10 bra 	$L__BB0_14;
	add.s64 	%rd9, %rd7, 4;
	not.b32 	%r7, %r6;
	and.b32  	%r8, %r7, 3;
	setp.gt.u32 	%p11, %r6, -5;
	mov.b32 	%r1268, 128;
	mov.b32 	%r1271, -2;
	@%p11 bra 	$L__BB0_11;
	shl.b32 	%r1264, %r5, 1;
	shl.b32 	%r10, %r5, 2;
	mul.lo.s32 	%r1263, %r5, 3;
	and.b32  	%r739, %r7, 536870908;
	neg.s32 	%r1259, %r739;
	mov.b32 	%r1266, -2;
	mov.b32 	%r1262, 0;
	mov.u32 	%r1260, %r5;
	mov.u32 	%r1261, %r10;
	mov.u32 	%r1265, %r1262;
$L__BB0_9:
	mul.wide.s32 	%rd41, %r1266, 4;
	add.s64 	%rd42, %rd1, %rd41;
	add.s32 	%r740, %r1260, 128;
	shr.s32 	%r741, %r740, 8;
	mul.wide.s32 	%rd43, %r741, 4;
	add.s64 	%rd44, %rd9, %rd43;
	ld.global.nc.u32 	%r742, [%rd44+-4];
	st.local.u32 	[%rd42+4], %r742;
	add.s32 	%r743, %r1264, 128;
	shr.s32 	%r744, %r743, 8;
	mul.wide.s32 	%rd45, %r744, 4;
	add.s64 	%rd46, %rd9, %rd45;
	ld.global.nc.u32 	%r745, [%rd46+-4];
	st.local.u32 	[%rd42], %r745;
	add.s32 	%r746, %r1263, 128;
	shr.s32 	%r747, %r746, 8;
	mul.wide.s32 	%rd47, %r747, 4;
	add.s64 	%rd48, %rd9, %rd47;
	ld.global.nc.u32 	%r748, [%rd48+-4];
	st.local.u32 	[%rd42+-4], %r748;
	add.s32 	%r749, %r1261, 128;
	shr.s32 	%r750, %r749, 8;
	mul.wide.s32 	%rd49, %r750, 4;
	add.s64 	%rd50, %rd9, %rd49;
	ld.global.nc.u32 	%r751, [%rd50+-4];
	st.local.u32 	[%rd42+-8], %r751;
	add.s32 	%r1266, %r1266, -4;
	add.s32 	%r1265, %r1265, -4;
	add.s32 	%r1264, %r1264, %r10;
	add.s32 	%r1263, %r1263, %r10;
	add.s32 	%r1262, %r1262, %r10;
	add.s32 	%r1261, %r1261, %r10;
	add.s32 	%r1260, %r1260, %r10;
	add.s32 	%r1259, %r1259, 4;
	setp.ne.s32 	%p12, %r1259, 0;
	@%p12 bra 	$L__BB0_9;
	add.s32 	%r1271, %r1265, -2;
	add.s32 	%r1268, %r1262, 128;
$L__BB0_11:
	setp.eq.s32 	%p13, %r8, 0;
	@%p13 bra 	$L__BB0_14;
	add.s32 	%r1270, %r1268, %r5;
	neg.s32 	%r1269, %r8;
$L__BB0_13:
	.pragma "nounroll";
	mul.wide.s32 	%rd51, %r1271, 4;
	add.s64 	%rd52, %rd8, %rd51;
	shr.s32 	%r752, %r1270, 8;
	mul.wide.s32 	%rd53, %r752, 4;
	add.s64 	%rd54, %rd9, %rd53;
	ld.global.nc.u32 	%r753, [%rd54+-4];
	st.local.u32 	[%rd52], %r753;
	add.s32 	%r1271, %r1271, -1;
	add.s32 	%r1270, %r1270, %r5;
	add.s32 	%r1269, %r1269, 1;
	setp.ne.s32 	%p14, %r1269, 0;
	@%p14 bra 	$L__BB0_13;
$L__BB0_14:
	setp.eq.s32 	%p15, %r4, 0;
	@%p15 bra 	$L__BB0_17;
	shr.s32 	%r41, %r4, 5;
	and.b32  	%r42, %r4, 31;
	setp.eq.s32 	%p16, %r42, 0;
	sub.s32 	%r43, 32, %r42;
	mul.wide.s32 	%rd55, %r41, 4;
	add.s64 	%rd10, %rd1, %rd55;
	@%p16 bra 	$L__BB0_41;
	ld.local.u32 	%r754, [%rd10+4];
	ld.local.u32 	%r755, [%rd10+8];
	mul.lo.s32 	%r756, %r755, %r42;
	mad.lo.s32 	%r757, %r754, %r43, %r756;
	add.s32 	%r758, %r757, 16;
	shr.s32 	%r1280, %r758, 5;
	bra.uni 	$L__BB0_42;
$L__BB0_17:
	setp.lt.u32 	%p88, %r1, 18;
	@%p88 bra 	$L__BB0_19;
	ld.local.u32 	%r1272, [%rd1+32];
	ld.local.u32 	%r1273, [%rd1+28];
	ld.local.u32 	%r1274, [%rd1+24];
	ld.local.u32 	%r1275, [%rd1+20];
	ld.local.u32 	%r1276, [%rd1+16];
	ld.local.u32 	%r1277, [%rd1+12];
	ld.local.u32 	%r1278, [%rd1+8];
	ld.local.u32 	%r1279, [%rd1+4];
	prmt.b32 	%r1211, %r1277, %r1276, 0x3340U;
	prmt.b32 	%r1212, %r1279, %r1278, 0x3340U;
	prmt.b32 	%r1213, %r1212, %r1211, 0x5410U;
	st.global.u32 	[%rd6], %r1213;
	prmt.b32 	%r1214, %r1273, %r1272, 0x3340U;
	prmt.b32 	%r1215, %r1275, %r1274, 0x3340U;
	prmt.b32 	%r1216, %r1215, %r1214, 0x5410U;
	st.global.u32 	[%rd6+4], %r1216;
	bra.uni 	$L__BB0_20;
$L__BB0_19:
	ld.local.u32 	%r1279, [%rd1+4];
	st.global.u8 	[%rd6], %r1279;
	ld.local.u32 	%r1278, [%rd1+8];
	st.global.u8 	[%rd6+8], %r1278;
	ld.local.u32 	%r1277, [%rd1+12];
	st.global.u8 	[%rd6+16], %r1277;
	ld.local.u32 	%r1276, [%rd1+16];
	st.global.u8 	[%rd6+24], %r1276;
	ld.local.u32 	%r1275, [%rd1+20];
	st.global.u8 	[%rd6+32], %r1275;
	ld.local.u32 	%r1274, [%rd1+24];
	st.global.u8 	[%rd6+40], %r1274;
	ld.local.u32 	%r1273, [%rd1+28];
	st.global.u8 	[%rd6+48], %r1273;
	ld.local.u32 	%r1272, [%rd1+32];
	st.global.u8 	[%rd6+56], %r1272;
$L__BB0_20:
	setp.gt.u32 	%p89, %r1, 17;
	@%p89 bra 	$L__BB0_22;
	st.global.u8 	[%rd6+1], %r1279;
	st.global.u8 	[%rd6+9], %r1278;
	st.global.u8 	[%rd6+17], %r1277;
	st.global.u8 	[%rd6+25], %r1276;
	st.global.u8 	[%rd6+33], %r1275;
	st.global.u8 	[%rd6+41], %r1274;
	st.global.u8 	[%rd6+49], %r1273;
	st.global.u8 	[%rd6+57], %r1272;
	bra.uni 	$L__BB0_23;
$L__BB0_22:
	prmt.b32 	%r1217, %r1277, %r1276, 0x3340U;
	prmt.b32 	%r1218, %r1279, %r1278, 0x3340U;
	prmt.b32 	%r1219, %r1218, %r1217, 0x5410U;
	st.global.u32 	[%rd6+8], %r1219;
	prmt.b32 	%r1220, %r1273, %r1272, 0x3340U;
	prmt.b32 	%r1221, %r1275, %r1274, 0x3340U;
	prmt.b32 	%r1222, %r1221, %r1220, 0x5410U;
	st.global.u32 	[%rd6+12], %r1222;
$L__BB0_23:
	setp.gt.u32 	%p90, %r1, 17;
	@%p90 bra 	$L__BB0_25;
	st.global.u8 	[%rd6+2], %r1279;
	st.global.u8 	[%rd6+10], %r1278;
	st.global.u8 	[%rd6+18], %r1277;
	st.global.u8 	[%rd6+26], %r1276;
	st.global.u8 	[%rd6+34], %r1275;
	st.global.u8 	[%rd6+42], %r1274;
	st.global.u8 	[%rd6+50], %r1273;
	st.global.u8 	[%rd6+58], %r1272;
	bra.uni 	$L__BB0_26;
$L__BB0_25:
	prmt.b32 	%r1223, %r1277, %r1276, 0x3340U;
	prmt.b32 	%r1224, %r1279, %r1278, 0x3340U;
	prmt.b32 	%r1225, %r1224, %r1223, 0x5410U;
	st.global.u32 	[%rd6+16], %r1225;
	prmt.b32 	%r1226, %r1273, %r1272, 0x3340U;
	prmt.b32 	%r1227, %r1275, %r1274, 0x3340U;
	prmt.b32 	%r1228, %r1227, %r1226, 0x5410U;
	st.global.u32 	[%rd6+20], %r1228;
$L__BB0_26:
	setp.gt.u32 	%p91, %r1, 17;
	@%p91 bra 	$L__BB0_28;
	st.global.u8 	[%rd6+3], %r1279;
	st.global.u8 	[%rd6+11], %r1278;
	st.global.u8 	[%rd6+19], %r1277;
	st.global.u8 	[%rd6+27], %r1276;
	st.global.u8 	[%rd6+35], %r1275;
	st.global.u8 	[%rd6+43], %r1274;
	st.global.u8 	[%rd6+51], %r1273;
	st.global.u8 	[%rd6+59], %r1272;
	bra.uni 	$L__BB0_29;
$L__BB0_28:
	prmt.b32 	%r1229, %r1277, %r1276, 0x3340U;
	prmt.b32 	%r1230, %r1279, %r1278, 0x3340U;
	prmt.b32 	%r1231, %r1230, %r1229, 0x5410U;
	st.global.u32 	[%rd6+24], %r1231;
	prmt.b32 	%r1232, %r1273, %r1272, 0x3340U;
	prmt.b32 	%r1233, %r1275, %r1274, 0x3340U;
	prmt.b32 	%r1234, %r1233, %r1232, 0x5410U;
	st.global.u32 	[%rd6+28], %r1234;
$L__BB0_29:
	setp.gt.u32 	%p92, %r1, 17;
	@%p92 bra 	$L__BB0_31;
	st.global.u8 	[%rd6+4], %r1279;
	st.global.u8 	[%rd6+12], %r1278;
	st.global.u8 	[%rd6+20], %r1277;
	st.global.u8 	[%rd6+28], %r1276;
	st.global.u8 	[%rd6+36], %r1275;
	st.global.u8 	[%rd6+44], %r1274;
	st.global.u8 	[%rd6+52], %r1273;
	st.global.u8 	[%rd6+60], %r1272;
	bra.uni 	$L__BB0_32;
$L__BB0_31:
	prmt.b32 	%r1235, %r1277, %r1276, 0x3340U;
	prmt.b32 	%r1236, %r1279, %r1278, 0x3340U;
	prmt.b32 	%r1237, %r1236, %r1235, 0x5410U;
	st.global.u32 	[%rd6+32], %r1237;
	prmt.b32 	%r1238, %r1273, %r1272, 0x3340U;
	prmt.b32 	%r1239, %r1275, %r1274, 0x3340U;
	prmt.b32 	%r1240, %r1239, %r1238, 0x5410U;
	st.global.u32 	[%rd6+36], %r1240;
$L__BB0_32:
	setp.gt.u32 	%p93, %r1, 17;
	@%p93 bra 	$L__BB0_34;
	st.global.u8 	[%rd6+5], %r1279;
	st.global.u8 	[%rd6+13], %r1278;
	st.global.u8 	[%rd6+21], %r1277;
	st.global.u8 	[%rd6+29], %r1276;
	st.global.u8 	[%rd6+37], %r1275;
	st.global.u8 	[%rd6+45], %r1274;
	st.global.u8 	[%rd6+53], %r1273;
	st.global.u8 	[%rd6+61], %r1272;
	bra.uni 	$L__BB0_35;
$L__BB0_34:
	prmt.b32 	%r1241, %r1277, %r1276, 0x3340U;
	prmt.b32 	%r1242, %r1279, %r1278, 0x3340U;
	prmt.b32 	%r1243, %r1242, %r1241, 0x5410U;
	st.global.u32 	[%rd6+40], %r1243;
	prmt.b32 	%r1244, %r1273, %r1272, 0x3340U;
	prmt.b32 	%r1245, %r1275, %r1274, 0x3340U;
	prmt.b32 	%r1246, %r1245, %r1244, 0x5410U;
	st.global.u32 	[%rd6+44], %r1246;
$L__BB0_35:
	setp.gt.u32 	%p94, %r1, 17;
	@%p94 bra 	$L__BB0_37;
	st.global.u8 	[%rd6+6], %r1279;
	st.global.u8 	[%rd6+14], %r1278;
	st.global.u8 	[%rd6+22], %r1277;
	st.global.u8 	[%rd6+30], %r1276;
	st.global.u8 	[%rd6+38], %r1275;
	st.global.u8 	[%rd6+46], %r1274;
	st.global.u8 	[%rd6+54], %r1273;
	st.global.u8 	[%rd6+62], %r1272;
	bra.uni 	$L__BB0_38;
$L__BB0_37:
	prmt.b32 	%r1247, %r1277, %r1276, 0x3340U;
	prmt.b32 	%r1248, %r1279, %r1278, 0x3340U;
	prmt.b32 	%r1249, %r1248, %r1247, 0x5410U;
	st.global.u32 	[%rd6+48], %r1249;
	prmt.b32 	%r1250, %r1273, %r1272, 0x3340U;
	prmt.b32 	%r1251, %r1275, %r1274, 0x3340U;
	prmt.b32 	%r1252, %r1251, %r1250, 0x5410U;
	st.global.u32 	[%rd6+52], %r1252;
$L__BB0_38:
	setp.gt.u32 	%p95, %r1, 17;
	@%p95 bra 	$L__BB0_40;
	st.global.u8 	[%rd6+7], %r1279;
	st.global.u8 	[%rd6+15], %r1278;
	st.global.u8 	[%rd6+23], %r1277;
	st.global.u8 	[%rd6+31], %r1276;
	st.global.u8 	[%rd6+39], %r1275;
	st.global.u8 	[%rd6+47], %r1274;
	st.global.u8 	[%rd6+55], %r1273;
	st.global.u8 	[%rd6+63], %r1272;
	bra.uni 	$L__BB0_255;
$L__BB0_40:
	prmt.b32 	%r1253, %r1277, %r1276, 0x3340U;
	prmt.b32 	%r1254, %r1279, %r1278, 0x3340U;
	prmt.b32 	%r1255, %r1254, %r1253, 0x5410U;
	st.global.u32 	[%rd6+56], %r1255;
	prmt.b32 	%r1256, %r1273, %r1272, 0x3340U;
	prmt.b32 	%r1257, %r1275, %r1274, 0x3340U;
	prmt.b32 	%r1258, %r1257, %r1256, 0x5410U;
	st.global.u32 	[%rd6+60], %r1258;
	bra.uni 	$L__BB0_255;
$L__BB0_41:
	ld.local.u32 	%r1280, [%rd10+4];
$L__BB0_42:
	setp.eq.s32 	%p17, %r42, 0;
	cvt.u16.u32 	%rs1, %r1280;
	@%p17 bra 	$L__BB0_44;
	ld.local.u32 	%r759, [%rd10+8];
	ld.local.u32 	%r760, [%rd10+12];
	mul.lo.s32 	%r761, %r760, %r42;
	mad.lo.s32 	%r762, %r759, %r43, %r761;
	add.s32 	%r763, %r762, 16;
	shr.s32 	%r1281, %r763, 5;
	bra.uni 	$L__BB0_45;
$L__BB0_44:
	ld.local.u32 	%r1281, [%rd10+8];
$L__BB0_45:
	setp.eq.s32 	%p18, %r42, 0;
	cvt.u16.u32 	%rs2, %r1281;
	@%p18 bra 	$L__BB0_47;
	ld.local.u32 	%r764, [%rd10+12];
	ld.local.u32 	%r765, [%rd10+16];
	mul.lo.s32 	%r766, %r765, %r42;
	mad.lo.s32 	%r767, %r764, %r43, %r766;
	add.s32 	%r768, %r767, 16;
	shr.s32 	%r1282, %r768, 5;
	bra.uni 	$L__BB0_48;
$L__BB0_47:
	ld.local.u32 	%r1282, [%rd10+12];
$L__BB0_48:
	setp.eq.s32 	%p19, %r42, 0;
	cvt.u16.u32 	%rs3, %r1282;
	add.s32 	%r769, %r41, 4;
	mul.wide.u32 	%rd56, %r769, 4;
	add.s64 	%rd11, %rd1, %rd56;
	@%p19 bra 	$L__BB0_50;
	ld.local.u32 	%r770, [%rd10+16];
	ld.local.u32 	%r771, [%rd11+4];
	mul.lo.s32 	%r772, %r771, %r42;
	mad.lo.s32 	%r773, %r770, %r43, %r772;
	add.s32 	%r774, %r773, 16;
	shr.s32 	%r1283, %r774, 5;
	bra.uni 	$L__BB0_51;
$L__BB0_50:
	ld.local.u32 	%r1283, [%rd10+16];
$L__BB0_51:
	setp.eq.s32 	%p20, %r42, 0;
	cvt.u16.u32 	%rs4, %r1283;
	@%p20 bra 	$L__BB0_53;
	ld.local.u32 	%r775, [%rd11+4];
	add.s32 	%r776, %r41, 5;
	mul.wide.u32 	%rd57, %r776, 4;
	add.s64 	%rd58, %rd1, %rd57;
	ld.local.u32 	%r777, [%rd58+4];
	mul.lo.s32 	%r778, %r777, %r42;
	mad.lo.s32 	%r779, %r775, %r43, %r778;
	add.s32 	%r780, %r779, 16;
	shr.s32 	%r1284, %r780, 5;
	bra.uni 	$L__BB0_54;
$L__BB0_53:
	ld.local.u32 	%r1284, [%rd11+4];
$L__BB0_54:
	setp.eq.s32 	%p21, %r42, 0;
	cvt.u16.u32 	%rs5, %r1284;
	@%p21 bra 	$L__BB0_56;
	add.s32 	%r781, %r41, 5;
	mul.wide.u32 	%rd59, %r781, 4;
	add.s64 	%rd60, %rd1, %rd59;
	ld.local.u32 	%r782, [%rd60+4];
	add.s32 	%r783, %r41, 6;
	mul.wide.u32 	%rd61, %r783, 4;
	add.s64 	%rd62, %rd1, %rd61;
	ld.local.u32 	%r784, [%rd62+4];
	mul.lo.s32 	%r785, %r784, %r42;
	mad.lo.s32 	%r786, %r782, %r43, %r785;
	add.s32 	%r787, %r786, 16;
	shr.s32 	%r1285, %r787, 5;
	bra.uni 	$L__BB0_57;
$L__BB0_56:
	add.s32 	%r788, %r41, 5;
	mul.wide.u32 	%rd63, %r788, 4;
	add.s64 	%rd64, %rd1, %rd63;
	ld.local.u32 	%r1285, [%rd64+4];
$L__BB0_57:
	setp.eq.s32 	%p22, %r42, 0;
	cvt.u16.u32 	%rs6, %r1285;
	@%p22 bra 	$L__BB0_59;
	add.s32 	%r789, %r41, 6;
	mul.wide.u32 	%rd65, %r789, 4;
	add.s64 	%rd66, %rd1, %rd65;
	ld.local.u32 	%r790, [%rd66+4];
	add.s32 	%r791, %r41, 7;
	mul.wide.u32 	%rd67, %r791, 4;
	add.s64 	%rd68, %rd1, %rd67;
	ld.local.u32 	%r792, [%rd68+4];
	mul.lo.s32 	%r793, %r792, %r42;
	mad.lo.s32 	%r794, %r790, %r43, %r793;
	add.s32 	%r795, %r794, 16;
	shr.s32 	%r1286, %r795, 5;
	bra.uni 	$L__BB0_60;
$L__BB0_59:
	add.s32 	%r796, %r41, 6;
	mul.wide.u32 	%rd69, %r796, 4;
	add.s64 	%rd70, %rd1, %rd69;
	ld.local.u32 	%r1286, [%rd70+4];
$L__BB0_60:
	setp.eq.s32 	%p23, %r42, 0;
	cvt.u16.u32 	%rs7, %r1286;
	@%p23 bra 	$L__BB0_62;
	add.s32 	%r797, %r41, 7;
	mul.wide.u32 	%rd71, %r797, 4;
	add.s64 	%rd72, %rd1, %rd71;
	ld.local.u32 	%r798, [%rd72+4];
	add.s32 	%r799, %r41, 8;
	mul.wide.u32 	%rd73, %r799, 4;
	add.s64 	%rd74, %rd1, %rd73;
	ld.local.u32 	%r800, [%rd74+4];
	mul.lo.s32 	%r801, %r800, %r42;
	mad.lo.s32 	%r802, %r798, %r43, %r801;
	add.s32 	%r803, %r802, 16;
	shr.s32 	%r1287, %r803, 5;
	bra.uni 	$L__BB0_63;
$L__BB0_62:
	add.s32 	%r804, %r41, 7;
	mul.wide.u32 	%rd75, %r804, 4;
	add.s64 	%rd76, %rd1, %rd75;
	ld.local.u32 	%r1287, [%rd76+4];
$L__BB0_63:
	setp.lt.u32 	%p24, %r1, 18;
	cvt.u16.u32 	%rs8, %r1287;
	@%p24 bra 	$L__BB0_65;
	cvt.u32.u16 	%r805, %rs4;
	cvt.u32.u16 	%r806, %rs3;
	prmt.b32 	%r807, %r806, %r805, 0x3340U;
	cvt.u32.u16 	%r808, %rs2;
	cvt.u32.u16 	%r809, %rs1;
	prmt.b32 	%r810, %r809, %r808, 0x3340U;
	prmt.b32 	%r811, %r810, %r807, 0x5410U;
	st.global.u32 	[%rd6], %r811;
	cvt.u32.u16 	%r812, %rs8;
	cvt.u32.u16 	%r813, %rs7;
	prmt.b32 	%r814, %r813, %r812, 0x3340U;
	cvt.u32.u16 	%r815, %rs6;
	cvt.u32.u16 	%r816, %rs5;
	prmt.b32 	%r817, %r816, %r815, 0x3340U;
	prmt.b32 	%r818, %r817, %r814, 0x5410U;
	st.global.u32 	[%rd6+4], %r818;
	bra.uni 	$L__BB0_66;
$L__BB0_65:
	st.global.u8 	[%rd6], %rs1;
	st.global.u8 	[%rd6+8], %rs2;
	st.global.u8 	[%rd6+16], %rs3;
	st.global.u8 	[%rd6+24], %rs4;
	st.global.u8 	[%rd6+32], %rs5;
	st.global.u8 	[%rd6+40], %rs6;
	st.global.u8 	[%rd6+48], %rs7;
	st.global.u8 	[%rd6+56], %rs8;
$L__BB0_66:
	shl.b32 	%r819, %r4, 1;
	shr.s32 	%r92, %r4, 4;
	and.b32  	%r93, %r819, 30;
	setp.eq.s32 	%p25, %r93, 0;
	sub.s32 	%r94, 32, %r93;
	mul.wide.s32 	%rd77, %r92, 4;
	add.s64 	%rd12, %rd1, %rd77;
	@%p25 bra 	$L__BB0_68;
	ld.local.u32 	%r820, [%rd12+4];
	ld.local.u32 	%r821, [%rd12+8];
	mul.lo.s32 	%r822, %r821, %r93;
	mad.lo.s32 	%r823, %r820, %r94, %r822;
	add.s32 	%r824, %r823, 16;
	shr.s32 	%r1288, %r824, 5;
	bra.uni 	$L__BB0_69;
$L__BB0_68:
	ld.local.u32 	%r1288, [%rd12+4];
$L__BB0_69:
	setp.eq.s32 	%p26, %r93, 0;
	cvt.u16.u32 	%rs9, %r1288;
	@%p26 bra 	$L__BB0_71;
	ld.local.u32 	%r825, [%rd12+8];
	ld.local.u32 	%r826, [%rd12+12];
	mul.lo.s32 	%r827, %r826, %r93;
	mad.lo.s32 	%r828, %r825, %r94, %r827;
	add.s32 	%r829, %r828, 16;
	shr.s32 	%r1289, %r829, 5;
	bra.uni 	$L__BB0_72;
$L__BB0_71:
	ld.local.u32 	%r1289, [%rd12+8];
$L__BB0_72:
	setp.eq.s32 	%p27, %r93, 0;
	cvt.u16.u32 	%rs10, %r1289;
	@%p27 bra 	$L__BB0_74;
	ld.local.u32 	%r830, [%rd12+12];
	ld.local.u32 	%r831, [%rd12+16];
	mul.lo.s32 	%r832, %r831, %r93;
	mad.lo.s32 	%r833, %r830, %r94, %r832;
	add.s32 	%r834, %r833, 16;
	shr.s32 	%r1290, %r834, 5;
	bra.uni 	$L__BB0_75;
$L__BB0_74:
	ld.local.u32 	%r1290, [%rd12+12];
$L__BB0_75:
	setp.eq.s32 	%p28, %r93, 0;
	cvt.u16.u32 	%rs11, %r1290;
	@%p28 bra 	$L__BB0_77;
	ld.local.u32 	%r835, [%rd12+16];
	ld.local.u32 	%r836, [%rd12+20];
	mul.lo.s32 	%r837, %r836, %r93;
	mad.lo.s32 	%r838, %r835, %r94, %r837;
	add.s32 	%r839, %r838, 16;
	shr.s32 	%r1291, %r839, 5;
	bra.uni 	$L__BB0_78;
$L__BB0_77:
	ld.local.u32 	%r1291, [%rd12+16];
$L__BB0_78:
	setp.eq.s32 	%p29, %r93, 0;
	cvt.u16.u32 	%rs12, %r1291;
	@%p29 bra 	$L__BB0_80;
	ld.local.u32 	%r840, [%rd12+20];
	ld.local.u32 	%r841, [%rd12+24];
	mul.lo.s32 	%r842, %r841, %r93;
	mad.lo.s32 	%r843, %r840, %r94, %r842;
	add.s32 	%r844, %r843, 16;
	shr.s32 	%r1292, %r844, 5;
	bra.uni 	$L__BB0_81;
$L__BB0_80:
	ld.local.u32 	%r1292, [%rd12+20];
$L__BB0_81:
	setp.eq.s32 	%p30, %r93, 0;
	cvt.u16.u32 	%rs13, %r1292;
	@%p30 bra 	$L__BB0_83;
	ld.local.u32 	%r845, [%rd12+24];
	ld.local.u32 	%r846, [%rd12+28];
	mul.lo.s32 	%r847, %r846, %r93;
	mad.lo.s32 	%r848, %r845, %r94, %r847;
	add.s32 	%r849, %r848, 16;
	shr.s32 	%r1293, %r849, 5;
	bra.uni 	$L__BB0_84;
$L__BB0_83:
	ld.local.u32 	%r1293, [%rd12+24];
$L__BB0_84:
	setp.eq.s32 	%p31, %r93, 0;
	cvt.u16.u32 	%rs14, %r1293;
	@%p31 bra 	$L__BB0_86;
	ld.local.u32 	%r850, [%rd12+28];
	ld.local.u32 	%r851, [%rd12+32];
	mul.lo.s32 	%r852, %r851, %r93;
	mad.lo.s32 	%r853, %r850, %r94, %r852;
	add.s32 	%r854, %r853, 16;
	shr.s32 	%r1294, %r854, 5;
	bra.uni 	$L__BB0_87;
$L__BB0_86:
	ld.local.u32 	%r1294, [%rd12+28];
$L__BB0_87:
	setp.eq.s32 	%p32, %r93, 0;
	cvt.u16.u32 	%rs15, %r1294;
	@%p32 bra 	$L__BB0_89;
	ld.local.u32 	%r855, [%rd12+32];
	add.s32 	%r856, %r92, 8;
	mul.wide.u32 	%rd78, %r856, 4;
	add.s64 	%rd79, %rd1, %rd78;
	ld.local.u32 	%r857, [%rd79+4];
	mul.lo.s32 	%r858, %r857, %r93;
	mad.lo.s32 	%r859, %r855, %r94, %r858;
	add.s32 	%r860, %r859, 16;
	shr.s32 	%r1295, %r860, 5;
	bra.uni 	$L__BB0_90;
$L__BB0_89:
	ld.local.u32 	%r1295, [%rd12+32];
$L__BB0_90:
	setp.gt.u32 	%p33, %r1, 17;
	cvt.u16.u32 	%rs16, %r1295;
	@%p33 bra 	$L__BB0_92;
	st.global.u8 	[%rd6+1], %rs9;
	st.global.u8 	[%rd6+9], %rs10;
	st.global.u8 	[%rd6+17], %rs11;
	st.global.u8 	[%rd6+25], %rs12;
	st.global.u8 	[%rd6+33], %rs13;
	st.global.u8 	[%rd6+41], %rs14;
	st.global.u8 	[%rd6+49], %rs15;
	st.global.u8 	[%rd6+57], %rs16;
	bra.uni 	$L__BB0_93;
$L__BB0_92:
	cvt.u32.u16 	%r861, %rs12;
	cvt.u32.u16 	%r862, %rs11;
	prmt.b32 	%r863, %r862, %r861, 0x3340U;
	cvt.u32.u16 	%r864, %rs10;
	cvt.u32.u16 	%r865, %rs9;
	prmt.b32 	%r866, %r865, %r864, 0x3340U;
	prmt.b32 	%r867, %r866, %r863, 0x5410U;
	st.global.u32 	[%rd6+8], %r867;
	cvt.u32.u16 	%r868, %rs16;
	cvt.u32.u16 	%r869, %rs15;
	prmt.b32 	%r870, %r869, %r868, 0x3340U;
	cvt.u32.u16 	%r871, %rs14;
	cvt.u32.u16 	%r872, %rs13;
	prmt.b32 	%r873, %r872, %r871, 0x3340U;
	prmt.b32 	%r874, %r873, %r870, 0x5410U;
	st.global.u32 	[%rd6+12], %r874;
$L__BB0_93:
	mul.lo.s32 	%r875, %r4, 3;
	shr.s32 	%r876, %r875, 5;
	and.b32  	%r119, %r875, 31;
	setp.eq.s32 	%p34, %r119, 0;
	sub.s32 	%r120, 32, %r119;
	mul.wide.s32 	%rd80, %r876, 4;
	add.s64 	%rd13, %rd1, %rd80;
	@%p34 bra 	$L__BB0_95;
	ld.local.u32 	%r877, [%rd13+4];
	ld.local.u32 	%r878, [%rd13+8];
	mul.lo.s32 	%r879, %r878, %r119;
	mad.lo.s32 	%r880, %r877, %r120, %r879;
	add.s32 	%r881, %r880, 16;
	shr.s32 	%r1296, %r881, 5;
	bra.uni 	$L__BB0_96;
$L__BB0_95:
	ld.local.u32 	%r1296, [%rd13+4];
$L__BB0_96:
	setp.eq.s32 	%p35, %r119, 0;
	cvt.u16.u32 	%rs17, %r1296;
	@%p35 bra 	$L__BB0_98;
	ld.local.u32 	%r882, [%rd13+8];
	ld.local.u32 	%r883, [%rd13+12];
	mul.lo.s32 	%r884, %r883, %r119;
	mad.lo.s32 	%r885, %r882, %r120, %r884;
	add.s32 	%r886, %r885, 16;
	shr.s32 	%r1297, %r886, 5;
	bra.uni 	$L__BB0_99;
$L__BB0_98:
	ld.local.u32 	%r1297, [%rd13+8];
$L__BB0_99:
	setp.eq.s32 	%p36, %r119, 0;
	cvt.u16.u32 	%rs18, %r1297;
	@%p36 bra 	$L__BB0_101;
	ld.local.u32 	%r887, [%rd13+12];
	ld.local.u32 	%r888, [%rd13+16];
	mul.lo.s32 	%r889, %r888, %r119;
	mad.lo.s32 	%r890, %r887, %r120, %r889;
	add.s32 	%r891, %r890, 16;
	shr.s32 	%r1298, %r891, 5;
	bra.uni 	$L__BB0_102;
$L__BB0_101:
	ld.local.u32 	%r1298, [%rd13+12];
$L__BB0_102:
	setp.eq.s32 	%p37, %r119, 0;
	cvt.u16.u32 	%rs19, %r1298;
	@%p37 bra 	$L__BB0_104;
	ld.local.u32 	%r892, [%rd13+16];
	ld.local.u32 	%r893, [%rd13+20];
	mul.lo.s32 	%r894, %r893, %r119;
	mad.lo.s32 	%r895, %r892, %r120, %r894;
	add.s32 	%r896, %r895, 16;
	shr.s32 	%r1299, %r896, 5;
	bra.uni 	$L__BB0_105;
$L__BB0_104:
	ld.local.u32 	%r1299, [%rd13+16];
$L__BB0_105:
	setp.eq.s32 	%p38, %r119, 0;
	cvt.u16.u32 	%rs20, %r1299;
	@%p38 bra 	$L__BB0_107;
	ld.local.u32 	%r897, [%rd13+20];
	ld.local.u32 	%r898, [%rd13+24];
	mul.lo.s32 	%r899, %r898, %r119;
	mad.lo.s32 	%r900, %r897, %r120, %r899;
	add.s32 	%r901, %r900, 16;
	shr.s32 	%r1300, %r901, 5;
	bra.uni 	$L__BB0_108;
$L__BB0_107:
	ld.local.u32 	%r1300, [%rd13+20];
$L__BB0_108:
	setp.eq.s32 	%p39, %r119, 0;
	cvt.u16.u32 	%rs21, %r1300;
	@%p39 bra 	$L__BB0_110;
	ld.local.u32 	%r902, [%rd13+24];
	ld.local.u32 	%r903, [%rd13+28];
	mul.lo.s32 	%r904, %r903, %r119;
	mad.lo.s32 	%r905, %r902, %r120, %r904;
	add.s32 	%r906, %r905, 16;
	shr.s32 	%r1301, %r906, 5;
	bra.uni 	$L__BB0_111;
$L__BB0_110:
	ld.local.u32 	%r1301, [%rd13+24];
$L__BB0_111:
	setp.eq.s32 	%p40, %r119, 0;
	cvt.u16.u32 	%rs22, %r1301;
	@%p40 bra 	$L__BB0_113;
	ld.local.u32 	%r907, [%rd13+28];
	ld.local.u32 	%r908, [%rd13+32];
	mul.lo.s32 	%r909, %r908, %r119;
	mad.lo.s32 	%r910, %r907, %r120, %r909;
	add.s32 	%r911, %r910, 16;
	shr.s32 	%r1302, %r911, 5;
	bra.uni 	$L__BB0_114;
$L__BB0_113:
	ld.local.u32 	%r1302, [%rd13+28];
$L__BB0_114:
	setp.eq.s32 	%p41, %r119, 0;
	cvt.u16.u32 	%rs23, %r1302;
	@%p41 bra 	$L__BB0_116;
	ld.local.u32 	%r912, [%rd13+32];
	ld.local.u32 	%r913, [%rd13+36];
	mul.lo.s32 	%r914, %r913, %r119;
	mad.lo.s32 	%r915, %r912, %r120, %r914;
	add.s32 	%r916, %r915, 16;
	shr.s32 	%r1303, %r916, 5;
	bra.uni 	$L__BB0_117;
$L__BB0_116:
	ld.local.u32 	%r1303, [%rd13+32];
$L__BB0_117:
	setp.gt.u32 	%p42, %r1, 17;
	cvt.u16.u32 	%rs24, %r1303;
	@%p42 bra 	$L__BB0_119;
	st.global.u8 	[%rd6+2], %rs17;
	st.global.u8 	[%rd6+10], %rs18;
	st.global.u8 	[%rd6+18], %rs19;
	st.global.u8 	[%rd6+26], %rs20;
	st.global.u8 	[%rd6+34], %rs21;
	st.global.u8 	[%rd6+42], %rs22;
	st.global.u8 	[%rd6+50], %rs23;
	st.global.u8 	[%rd6+58], %rs24;
	bra.uni 	$L__BB0_120;
$L__BB0_119:
	cvt.u32.u16 	%r917, %rs20;
	cvt.u32.u16 	%r918, %rs19;
	prmt.b32 	%r919, %r918, %r917, 0x3340U;
	cvt.u32.u16 	%r920, %rs18;
	cvt.u32.u16 	%r921, %rs17;
	prmt.b32 	%r922, %r921, %r920, 0x3340U;
	prmt.b32 	%r923, %r922, %r919, 0x5410U;
	st.global.u32 	[%rd6+16], %r923;
	cvt.u32.u16 	%r924, %rs24;
	cvt.u32.u16 	%r925, %rs23;
	prmt.b32 	%r926, %r925, %r924, 0x3340U;
	cvt.u32.u16 	%r927, %rs22;
	cvt.u32.u16 	%r928, %rs21;
	prmt.b32 	%r929, %r928, %r927, 0x3340U;
	prmt.b32 	%r930, %r929, %r926, 0x5410U;
	st.global.u32 	[%rd6+20], %r930;
$L__BB0_120:
	shl.b32 	%r931, %r4, 2;
	shr.s32 	%r932, %r4, 3;
	and.b32  	%r145, %r931, 28;
	setp.eq.s32 	%p43, %r145, 0;
	sub.s32 	%r146, 32, %r145;
	mul.wide.s32 	%rd81, %r932, 4;
	add.s64 	%rd14, %rd1, %rd81;
	@%p43 bra 	$L__BB0_122;
	ld.local.u32 	%r933, [%rd14+4];
	ld.local.u32 	%r934, [%rd14+8];
	mul.lo.s32 	%r935, %r934, %r145;
	mad.lo.s32 	%r936, %r933, %r146, %r935;
	add.s32 	%r937, %r936, 16;
	shr.s32 	%r1304, %r937, 5;
	bra.uni 	$L__BB0_123;
$L__BB0_122:
	ld.local.u32 	%r1304, [%rd14+4];
$L__BB0_123:
	setp.eq.s32 	%p44, %r145, 0;
	cvt.u16.u32 	%rs25, %r1304;
	@%p44 bra 	$L__BB0_125;
	ld.local.u32 	%r938, [%rd14+8];
	ld.local.u32 	%r939, [%rd14+12];
	mul.lo.s32 	%r940, %r939, %r145;
	mad.lo.s32 	%r941, %r938, %r146, %r940;
	add.s32 	%r942, %r941, 16;
	shr.s32 	%r1305, %r942, 5;
	bra.uni 	$L__BB0_126;
$L__BB0_125:
	ld.local.u32 	%r1305, [%rd14+8];
$L__BB0_126:
	setp.eq.s32 	%p45, %r145, 0;
	cvt.u16.u32 	%rs26, %r1305;
	@%p45 bra 	$L__BB0_128;
	ld.local.u32 	%r943, [%rd14+12];
	ld.local.u32 	%r944, [%rd14+16];
	mul.lo.s32 	%r945, %r944, %r145;
	mad.lo.s32 	%r946, %r943, %r146, %r945;
	add.s32 	%r947, %r946, 16;
	shr.s32 	%r1306, %r947, 5;
	bra.uni 	$L__BB0_129;
$L__BB0_128:
	ld.local.u32 	%r1306, [%rd14+12];
$L__BB0_129:
	setp.eq.s32 	%p46, %r145, 0;
	cvt.u16.u32 	%rs27, %r1306;
	@%p46 bra 	$L__BB0_131;
	ld.local.u32 	%r948, [%rd14+16];
	ld.local.u32 	%r949, [%rd14+20];
	mul.lo.s32 	%r950, %r949, %r145;
	mad.lo.s32 	%r951, %r948, %r146, %r950;
	add.s32 	%r952, %r951, 16;
	shr.s32 	%r1307, %r952, 5;
	bra.uni 	$L__BB0_132;
$L__BB0_131:
	ld.local.u32 	%r1307, [%rd14+16];
$L__BB0_132:
	setp.eq.s32 	%p47, %r145, 0;
	cvt.u16.u32 	%rs28, %r1307;
	@%p47 bra 	$L__BB0_134;
	ld.local.u32 	%r953, [%rd14+20];
	ld.local.u32 	%r954, [%rd14+24];
	mul.lo.s32 	%r955, %r954, %r145;
	mad.lo.s32 	%r956, %r953, %r146, %r955;
	add.s32 	%r957, %r956, 16;
	shr.s32 	%r1308, %r957, 5;
	bra.uni 	$L__BB0_135;
$L__BB0_134:
	ld.local.u32 	%r1308, [%rd14+20];
$L__BB0_135:
	setp.eq.s32 	%p48, %r145, 0;
	cvt.u16.u32 	%rs29, %r1308;
	@%p48 bra 	$L__BB0_137;
	ld.local.u32 	%r958, [%rd14+24];
	ld.local.u32 	%r959, [%rd14+28];
	mul.lo.s32 	%r960, %r959, %r145;
	mad.lo.s32 	%r961, %r958, %r146, %r960;
	add.s32 	%r962, %r961, 16;
	shr.s32 	%r1309, %r962, 5;
	bra.uni 	$L__BB0_138;
$L__BB0_137:
	ld.local.u32 	%r1309, [%rd14+24];
$L__BB0_138:
	setp.eq.s32 	%p49, %r145, 0;
	cvt.u16.u32 	%rs30, %r1309;
	@%p49 bra 	$L__BB0_140;
	ld.local.u32 	%r963, [%rd14+28];
	ld.local.u32 	%r964, [%rd14+32];
	mul.lo.s32 	%r965, %r964, %r145;
	mad.lo.s32 	%r966, %r963, %r146, %r965;
	add.s32 	%r967, %r966, 16;
	shr.s32 	%r1310, %r967, 5;
	bra.uni 	$L__BB0_141;
$L__BB0_140:
	ld.local.u32 	%r1310, [%rd14+28];
$L__BB0_141:
	setp.eq.s32 	%p50, %r145, 0;
	cvt.u16.u32 	%rs31, %r1310;
	@%p50 bra 	$L__BB0_143;
	ld.local.u32 	%r968, [%rd14+32];
	ld.local.u32 	%r969, [%rd14+36];
	mul.lo.s32 	%r970, %r969, %r145;
	mad.lo.s32 	%r971, %r968, %r146, %r970;
	add.s32 	%r972, %r971, 16;
	shr.s32 	%r1311, %r972, 5;
	bra.uni 	$L__BB0_144;
$L__BB0_143:
	ld.local.u32 	%r1311, [%rd14+32];
$L__BB0_144:
	setp.gt.u32 	%p51, %r1, 17;
	cvt.u16.u32 	%rs32, %r1311;
	@%p51 bra 	$L__BB0_146;
	st.global.u8 	[%rd6+3], %rs25;
	st.global.u8 	[%rd6+11], %rs26;
	st.global.u8 	[%rd6+19], %rs27;
	st.global.u8 	[%rd6+27], %rs28;
	st.global.u8 	[%rd6+35], %rs29;
	st.global.u8 	[%rd6+43], %rs30;
	st.global.u8 	[%rd6+51], %rs31;
	st.global.u8 	[%rd6+59], %rs32;
	bra.uni 	$L__BB0_147;
$L__BB0_146:
	cvt.u32.u16 	%r973, %rs28;
	cvt.u32.u16 	%r974, %rs27;
	prmt.b32 	%r975, %r974, %r973, 0x3340U;
	cvt.u32.u16 	%r976, %rs26;
	cvt.u32.u16 	%r977, %rs25;
	prmt.b32 	%r978, %r977, %r976, 0x3340U;
	prmt.b32 	%r979, %r978, %r975, 0x5410U;
	st.global.u32 	[%rd6+24], %r979;
	cvt.u32.u16 	%r980, %rs32;
	cvt.u32.u16 	%r981, %rs31;
	prmt.b32 	%r982, %r981, %r980, 0x3340U;
	cvt.u32.u16 	%r983, %rs30;
	cvt.u32.u16 	%r984, %rs29;
	prmt.b32 	%r985, %r984, %r983, 0x3340U;
	prmt.b32 	%r986, %r985, %r982, 0x5410U;
	st.global.u32 	[%rd6+28], %r986;
$L__BB0_147:
	mul.lo.s32 	%r987, %r4, 5;
	shr.s32 	%r988, %r987, 5;
	and.b32  	%r171, %r987, 31;
	setp.eq.s32 	%p52, %r171, 0;
	sub.s32 	%r172, 32, %r171;
	mul.wide.s32 	%rd82, %r988, 4;
	add.s64 	%rd15, %rd1, %rd82;
	@%p52 bra 	$L__BB0_149;
	ld.local.u32 	%r989, [%rd15+4];
	ld.local.u32 	%r990, [%rd15+8];
	mul.lo.s32 	%r991, %r990, %r171;
	mad.lo.s32 	%r992, %r989, %r172, %r991;
	add.s32 	%r993, %r992, 16;
	shr.s32 	%r1312, %r993, 5;
	bra.uni 	$L__BB0_150;
$L__BB0_149:
	ld.local.u32 	%r1312, [%rd15+4];
$L__BB0_150:
	setp.eq.s32 	%p53, %r171, 0;
	cvt.u16.u32 	%rs33, %r1312;
	@%p53 bra 	$L__BB0_152;
	ld.local.u32 	%r994, [%rd15+8];
	ld.local.u32 	%r995, [%rd15+12];
	mul.lo.s32 	%r996, %r995, %r171;
	mad.lo.s32 	%r997, %r994, %r172, %r996;
	add.s32 	%r998, %r997, 16;
	shr.s32 	%r1313, %r998, 5;
	bra.uni 	$L__BB0_153;
$L__BB0_152:
	ld.local.u32 	%r1313, [%rd15+8];
$L__BB0_153:
	setp.eq.s32 	%p54, %r171, 0;
	cvt.u16.u32 	%rs34, %r1313;
	@%p54 bra 	$L__BB0_155;
	ld.local.u32 	%r999, [%rd15+12];
	ld.local.u32 	%r1000, [%rd15+16];
	mul.lo.s32 	%r1001, %r1000, %r171;
	mad.lo.s32 	%r1002, %r999, %r172, %r1001;
	add.s32 	%r1003, %r1002, 16;
	shr.s32 	%r1314, %r1003, 5;
	bra.uni 	$L__BB0_156;
$L__BB0_155:
	ld.local.u32 	%r1314, [%rd15+12];
$L__BB0_156:
	setp.eq.s32 	%p55, %r171, 0;
	cvt.u16.u32 	%rs35, %r1314;
	@%p55 bra 	$L__BB0_158;
	ld.local.u32 	%r1004, [%rd15+16];
	ld.local.u32 	%r1005, [%rd15+20];
	mul.lo.s32 	%r1006, %r1005, %r171;
	mad.lo.s32 	%r1007, %r1004, %r172, %r1006;
	add.s32 	%r1008, %r1007, 16;
	shr.s32 	%r1315, %r1008, 5;
	bra.uni 	$L__BB0_159;
$L__BB0_158:
	ld.local.u32 	%r1315, [%rd15+16];
$L__BB0_159:
	setp.eq.s32 	%p56, %r171, 0;
	cvt.u16.u32 	%rs36, %r1315;
	@%p56 bra 	$L__BB0_161;
	ld.local.u32 	%r1009, [%rd15+20];
	ld.local.u32 	%r1010, [%rd15+24];
	mul.lo.s32 	%r1011, %r1010, %r171;
	mad.lo.s32 	%r1012, %r1009, %r172, %r1011;
	add.s32 	%r1013, %r1012, 16;
	shr.s32 	%r1316, %r1013, 5;
	bra.uni 	$L__BB0_162;
$L__BB0_161:
	ld.local.u32 	%r1316, [%rd15+20];
$L__BB0_162:
	setp.eq.s32 	%p57, %r171, 0;
	cvt.u16.u32 	%rs37, %r1316;
	@%p57 bra 	$L__BB0_164;
	ld.local.u32 	%r1014, [%rd15+24];
	ld.local.u32 	%r1015, [%rd15+28];
	mul.lo.s32 	%r1016, %r1015, %r171;
	mad.lo.s32 	%r1017, %r1014, %r172, %r1016;
	add.s32 	%r1018, %r1017, 16;
	shr.s32 	%r1317, %r1018, 5;
	bra.uni 	$L__BB0_165;
$L__BB0_164:
	ld.local.u32 	%r1317, [%rd15+24];
$L__BB0_165:
	setp.eq.s32 	%p58, %r171, 0;
	cvt.u16.u32 	%rs38, %r1317;
	@%p58 bra 	$L__BB0_167;
	ld.local.u32 	%r1019, [%rd15+28];
	ld.local.u32 	%r1020, [%rd15+32];
	mul.lo.s32 	%r1021, %r1020, %r171;
	mad.lo.s32 	%r1022, %r1019, %r172, %r1021;
	add.s32 	%r1023, %r1022, 16;
	shr.s32 	%r1318, %r1023, 5;
	bra.uni 	$L__BB0_168;
$L__BB0_167:
	ld.local.u32 	%r1318, [%rd15+28];
$L__BB0_168:
	setp.eq.s32 	%p59, %r171, 0;
	cvt.u16.u32 	%rs39, %r1318;
	@%p59 bra 	$L__BB0_170;
	ld.local.u32 	%r1024, [%rd15+32];
	ld.local.u32 	%r1025, [%rd15+36];
	mul.lo.s32 	%r1026, %r1025, %r171;
	mad.lo.s32 	%r1027, %r1024, %r172, %r1026;
	add.s32 	%r1028, %r1027, 16;
	shr.s32 	%r1319, %r1028, 5;
	bra.uni 	$L__BB0_171;
$L__BB0_170:
	ld.local.u32 	%r1319, [%rd15+32];
$L__BB0_171:
	setp.gt.u32 	%p60, %r1, 17;
	cvt.u16.u32 	%rs40, %r1319;
	@%p60 bra 	$L__BB0_173;
	st.global.u8 	[%rd6+4], %rs33;
	st.global.u8 	[%rd6+12], %rs34;
	st.global.u8 	[%rd6+20], %rs35;
	st.global.u8 	[%rd6+28], %rs36;
	st.global.u8 	[%rd6+36], %rs37;
	st.global.u8 	[%rd6+44], %rs38;
	st.global.u8 	[%rd6+52], %rs39;
	st.global.u8 	[%rd6+60], %rs40;
	bra.uni 	$L__BB0_174;
$L__BB0_173:
	cvt.u32.u16 	%r1029, %rs36;
	cvt.u32.u16 	%r1030, %rs35;
	prmt.b32 	%r1031, %r1030, %r1029, 0x3340U;
	cvt.u32.u16 	%r1032, %rs34;
	cvt.u32.u16 	%r1033, %rs33;
	prmt.b32 	%r1034, %r1033, %r1032, 0x3340U;
	prmt.b32 	%r1035, %r1034, %r1031, 0x5410U;
	st.global.u32 	[%rd6+32], %r1035;
	cvt.u32.u16 	%r1036, %rs40;
	cvt.u32.u16 	%r1037, %rs39;
	prmt.b32 	%r1038, %r1037, %r1036, 0x3340U;
	cvt.u32.u16 	%r1039, %rs38;
	cvt.u32.u16 	%r1040, %rs37;
	prmt.b32 	%r1041, %r1040, %r1039, 0x3340U;
	prmt.b32 	%r1042, %r1041, %r1038, 0x5410U;
	st.global.u32 	[%rd6+36], %r1042;
$L__BB0_174:
	mul.lo.s32 	%r1043, %r4, 6;
	shr.s32 	%r1044, %r1043, 5;
	and.b32  	%r197, %r1043, 30;
	setp.eq.s32 	%p61, %r197, 0;
	sub.s32 	%r198, 32, %r197;
	mul.wide.s32 	%rd83, %r1044, 4;
	add.s64 	%rd16, %rd1, %rd83;
	@%p61 bra 	$L__BB0_176;
	ld.local.u32 	%r1045, [%rd16+4];
	ld.local.u32 	%r1046, [%rd16+8];
	mul.lo.s32 	%r1047, %r1046, %r197;
	mad.lo.s32 	%r1048, %r1045, %r198, %r1047;
	add.s32 	%r1049, %r1048, 16;
	shr.s32 	%r1320, %r1049, 5;
	bra.uni 	$L__BB0_177;
$L__BB0_176:
	ld.local.u32 	%r1320, [%rd16+4];
$L__BB0_177:
	setp.eq.s32 	%p62, %r197, 0;
	cvt.u16.u32 	%rs41, %r1320;
	@%p62 bra 	$L__BB0_179;
	ld.local.u32 	%r1050, [%rd16+8];
	ld.local.u32 	%r1051, [%rd16+12];
	mul.lo.s32 	%r1052, %r1051, %r197;
	mad.lo.s32 	%r1053, %r1050, %r198, %r1052;
	add.s32 	%r1054, %r1053, 16;
	shr.s32 	%r1321, %r1054, 5;
	bra.uni 	$L__BB0_180;
$L__BB0_179:
	ld.local.u32 	%r1321, [%rd16+8];
$L__BB0_180:
	setp.eq.s32 	%p63, %r197, 0;
	cvt.u16.u32 	%rs42, %r1321;
	@%p63 bra 	$L__BB0_182;
	ld.local.u32 	%r1055, [%rd16+12];
	ld.local.u32 	%r1056, [%rd16+16];
	mul.lo.s32 	%r1057, %r1056, %r197;
	mad.lo.s32 	%r1058, %r1055, %r198, %r1057;
	add.s32 	%r1059, %r1058, 16;
	shr.s32 	%r1322, %r1059, 5;
	bra.uni 	$L__BB0_183;
$L__BB0_182:
	ld.local.u32 	%r1322, [%rd16+12];
$L__BB0_183:
	setp.eq.s32 	%p64, %r197, 0;
	cvt.u16.u32 	%rs43, %r1322;
	@%p64 bra 	$L__BB0_185;
	ld.local.u32 	%r1060, [%rd16+16];
	ld.local.u32 	%r1061, [%rd16+20];
	mul.lo.s32 	%r1062, %r1061, %r197;
	mad.lo.s32 	%r1063, %r1060, %r198, %r1062;
	add.s32 	%r1064, %r1063, 16;
	shr.s32 	%r1323, %r1064, 5;
	bra.uni 	$L__BB0_186;
$L__BB0_185:
	ld.local.u32 	%r1323, [%rd16+16];
$L__BB0_186:
	setp.eq.s32 	%p65, %r197, 0;
	cvt.u16.u32 	%rs44, %r1323;
	@%p65 bra 	$L__BB0_188;
	ld.local.u32 	%r1065, [%rd16+20];
	ld.local.u32 	%r1066, [%rd16+24];
	mul.lo.s32 	%r1067, %r1066, %r197;
	mad.lo.s32 	%r1068, %r1065, %r198, %r1067;
	add.s32 	%r1069, %r1068, 16;
	shr.s32 	%r1324, %r1069, 5;
	bra.uni 	$L__BB0_189;
$L__BB0_188:
	ld.local.u32 	%r1324, [%rd16+20];
$L__BB0_189:
	setp.eq.s32 	%p66, %r197, 0;
	cvt.u16.u32 	%rs45, %r1324;
	@%p66 bra 	$L__BB0_191;
	ld.local.u32 	%r1070, [%rd16+24];
	ld.local.u32 	%r1071, [%rd16+28];
	mul.lo.s32 	%r1072, %r1071, %r197;
	mad.lo.s32 	%r1073, %r1070, %r198, %r1072;
	add.s32 	%r1074, %r1073, 16;
	shr.s32 	%r1325, %r1074, 5;
	bra.uni 	$L__BB0_192;
$L__BB0_191:
	ld.local.u32 	%r1325, [%rd16+24];
$L__BB0_192:
	setp.eq.s32 	%p67, %r197, 0;
	cvt.u16.u32 	%rs46, %r1325;
	@%p67 bra 	$L__BB0_194;
	ld.local.u32 	%r1075, [%rd16+28];
	ld.local.u32 	%r1076, [%rd16+32];
	mul.lo.s32 	%r1077, %r1076, %r197;
	mad.lo.s32 	%r1078, %r1075, %r198, %r1077;
	add.s32 	%r1079, %r1078, 16;
	shr.s32 	%r1326, %r1079, 5;
	bra.uni 	$L__BB0_195;
$L__BB0_194:
	ld.local.u32 	%r1326, [%rd16+28];
$L__BB0_195:
	setp.eq.s32 	%p68, %r197, 0;
	cvt.u16.u32 	%rs47, %r1326;
	@%p68 bra 	$L__BB0_197;
	ld.local.u32 	%r1080, [%rd16+32];
	ld.local.u32 	%r1081, [%rd16+36];
	mul.lo.s32 	%r1082, %r1081, %r197;
	mad.lo.s32 	%r1083, %r1080, %r198, %r1082;
	add.s32 	%r1084, %r1083, 16;
	shr.s32 	%r1327, %r1084, 5;
	bra.uni 	$L__BB0_198;
$L__BB0_197:
	ld.local.u32 	%r1327, [%rd16+32];
$L__BB0_198:
	setp.gt.u32 	%p69, %r1, 17;
	cvt.u16.u32 	%rs48, %r1327;
	@%p69 bra 	$L__BB0_200;
	st.global.u8 	[%rd6+5], %rs41;
	st.global.u8 	[%rd6+13], %rs42;
	st.global.u8 	[%rd6+21], %rs43;
	st.global.u8 	[%rd6+29], %rs44;
	st.global.u8 	[%rd6+37], %rs45;
	st.global.u8 	[%rd6+45], %rs46;
	st.global.u8 	[%rd6+53], %rs47;
	st.global.u8 	[%rd6+61], %rs48;
	bra.uni 	$L__BB0_201;
$L__BB0_200:
	cvt.u32.u16 	%r1085, %rs44;
	cvt.u32.u16 	%r1086, %rs43;
	prmt.b32 	%r1087, %r1086, %r1085, 0x3340U;
	cvt.u32.u16 	%r1088, %rs42;
	cvt.u32.u16 	%r1089, %rs41;
	prmt.b32 	%r1090, %r1089, %r1088, 0x3340U;
	prmt.b32 	%r1091, %r1090, %r1087, 0x5410U;
	st.global.u32 	[%rd6+40], %r1091;
	cvt.u32.u16 	%r1092, %rs48;
	cvt.u32.u16 	%r1093, %rs47;
	prmt.b32 	%r1094, %r1093, %r1092, 0x3340U;
	cvt.u32.u16 	%r1095, %rs46;
	cvt.u32.u16 	%r1096, %rs45;
	prmt.b32 	%r1097, %r1096, %r1095, 0x3340U;
	prmt.b32 	%r1098, %r1097, %r1094, 0x5410U;
	st.global.u32 	[%rd6+44], %r1098;
$L__BB0_201:
	mul.lo.s32 	%r1099, %r4, 7;
	shr.s32 	%r1100, %r1099, 5;
	and.b32  	%r223, %r1099, 31;
	setp.eq.s32 	%p70, %r223, 0;
	sub.s32 	%r224, 32, %r223;
	mul.wide.s32 	%rd84, %r1100, 4;
	add.s64 	%rd17, %rd1, %rd84;
	@%p70 bra 	$L__BB0_203;
	ld.local.u32 	%r1101, [%rd17+4];
	ld.local.u32 	%r1102, [%rd17+8];
	mul.lo.s32 	%r1103, %r1102, %r223;
	mad.lo.s32 	%r1104, %r1101, %r224, %r1103;
	add.s32 	%r1105, %r1104, 16;
	shr.s32 	%r1328, %r1105, 5;
	bra.uni 	$L__BB0_204;
$L__BB0_203:
	ld.local.u32 	%r1328, [%rd17+4];
$L__BB0_204:
	setp.eq.s32 	%p71, %r223, 0;
	cvt.u16.u32 	%rs49, %r1328;
	@%p71 bra 	$L__BB0_206;
	ld.local.u32 	%r1106, [%rd17+8];
	ld.local.u32 	%r1107, [%rd17+12];
	mul.lo.s32 	%r1108, %r1107, %r223;
	mad.lo.s32 	%r1109, %r1106, %r224, %r1108;
	add.s32 	%r1110, %r1109, 16;
	shr.s32 	%r1329, %r1110, 5;
	bra.uni 	$L__BB0_207;
$L__BB0_206:
	ld.local.u32 	%r1329, [%rd17+8];
$L__BB0_207:
	setp.eq.s32 	%p72, %r223, 0;
	cvt.u16.u32 	%rs50, %r1329;
	@%p72 bra 	$L__BB0_209;
	ld.local.u32 	%r1111, [%rd17+12];
	ld.local.u32 	%r1112, [%rd17+16];
	mul.lo.s32 	%r1113, %r1112, %r223;
	mad.lo.s32 	%r1114, %r1111, %r224, %r1113;
	add.s32 	%r1115, %r1114, 16;
	shr.s32 	%r1330, %r1115, 5;
	bra.uni 	$L__BB0_210;
$L__BB0_209:
	ld.local.u32 	%r1330, [%rd17+12];
$L__BB0_210:
	setp.eq.s32 	%p73, %r223, 0;
	cvt.u16.u32 	%rs51, %r1330;
	@%p73 bra 	$L__BB0_212;
	ld.local.u32 	%r1116, [%rd17+16];
	ld.local.u32 	%r1117, [%rd17+20];
	mul.lo.s32 	%r1118, %r1117, %r223;
	mad.lo.s32 	%r1119, %r1116, %r224, %r1118;
	add.s32 	%r1120, %r1119, 16;
	shr.s32 	%r1331, %r1120, 5;
	bra.uni 	$L__BB0_213;
$L__BB0_212:
	ld.local.u32 	%r1331, [%rd17+16];
$L__BB0_213:
	setp.eq.s32 	%p74, %r223, 0;
	cvt.u16.u32 	%rs52, %r1331;
	@%p74 bra 	$L__BB0_215;
	ld.local.u32 	%r1121, [%rd17+20];
	ld.local.u32 	%r1122, [%rd17+24];
	mul.lo.s32 	%r1123, %r1122, %r223;
	mad.lo.s32 	%r1124, %r1121, %r224, %r1123;
	add.s32 	%r1125, %r1124, 16;
	shr.s32 	%r1332, %r1125, 5;
	bra.uni 	$L__BB0_216;
$L__BB0_215:
	ld.local.u32 	%r1332, [%rd17+20];
$L__BB0_216:
	setp.eq.s32 	%p75, %r223, 0;
	cvt.u16.u32 	%rs53, %r1332;
	@%p75 bra 	$L__BB0_218;
	ld.local.u32 	%r1126, [%rd17+24];
	ld.local.u32 	%r1127, [%rd17+28];
	mul.lo.s32 	%r1128, %r1127, %r223;
	mad.lo.s32 	%r1129, %r1126, %r224, %r1128;
	add.s32 	%r1130, %r1129, 16;
	shr.s32 	%r1333, %r1130, 5;
	bra.uni 	$L__BB0_219;
$L__BB0_218:
	ld.local.u32 	%r1333, [%rd17+24];
$L__BB0_219:
	setp.eq.s32 	%p76, %r223, 0;
	cvt.u16.u32 	%rs54, %r1333;
	@%p76 bra 	$L__BB0_221;
	ld.local.u32 	%r1131, [%rd17+28];
	ld.local.u32 	%r1132, [%rd17+32];
	mul.lo.s32 	%r1133, %r1132, %r223;
	mad.lo.s32 	%r1134, %r1131, %r224, %r1133;
	add.s32 	%r1135, %r1134, 16;
	shr.s32 	%r1334, %r1135, 5;
	bra.uni 	$L__BB0_222;
$L__BB0_221:
	ld.local.u32 	%r1334, [%rd17+28];
$L__BB0_222:
	setp.eq.s32 	%p77, %r223, 0;
	cvt.u16.u32 	%rs55, %r1334;
	@%p77 bra 	$L__BB0_224;
	ld.local.u32 	%r1136, [%rd17+32];
	ld.local.u32 	%r1137, [%rd17+36];
	mul.lo.s32 	%r1138, %r1137, %r223;
	mad.lo.s32 	%r1139, %r1136, %r224, %r1138;
	add.s32 	%r1140, %r1139, 16;
	shr.s32 	%r1335, %r1140, 5;
	bra.uni 	$L__BB0_225;
$L__BB0_224:
	ld.local.u32 	%r1335, [%rd17+32];
$L__BB0_225:
	setp.gt.u32 	%p78, %r1, 17;
	cvt.u16.u32 	%rs56, %r1335;
	@%p78 bra 	$L__BB0_227;
	st.global.u8 	[%rd6+6], %rs49;
	st.global.u8 	[%rd6+14], %rs50;
	st.global.u8 	[%rd6+22], %rs51;
	st.global.u8 	[%rd6+30], %rs52;
	st.global.u8 	[%rd6+38], %rs53;
	st.global.u8 	[%rd6+46], %rs54;
	st.global.u8 	[%rd6+54], %rs55;
	st.global.u8 	[%rd6+62], %rs56;
	bra.uni 	$L__BB0_228;
$L__BB0_227:
	cvt.u32.u16 	%r1141, %rs52;
	cvt.u32.u16 	%r1142, %rs51;
	prmt.b32 	%r1143, %r1142, %r1141, 0x3340U;
	cvt.u32.u16 	%r1144, %rs50;
	cvt.u32.u16 	%r1145, %rs49;
	prmt.b32 	%r1146, %r1145, %r1144, 0x3340U;
	prmt.b32 	%r1147, %r1146, %r1143, 0x5410U;
	st.global.u32 	[%rd6+48], %r1147;
	cvt.u32.u16 	%r1148, %rs56;
	cvt.u32.u16 	%r1149, %rs55;
	prmt.b32 	%r1150, %r1149, %r1148, 0x3340U;
	cvt.u32.u16 	%r1151, %rs54;
	cvt.u32.u16 	%r1152, %rs53;
	prmt.b32 	%r1153, %r1152, %r1151, 0x3340U;
	prmt.b32 	%r1154, %r1153, %r1150, 0x5410U;
	st.global.u32 	[%rd6+52], %r1154;
$L__BB0_228:
	shl.b32 	%r1155, %r4, 3;
	shr.s32 	%r1156, %r4, 2;
	and.b32  	%r249, %r1155, 24;
	setp.eq.s32 	%p79, %r249, 0;
	sub.s32 	%r250, 32, %r249;
	mul.wide.s32 	%rd85, %r1156, 4;
	add.s64 	%rd18, %rd1, %rd85;
	@%p79 bra 	$L__BB0_230;
	ld.local.u32 	%r1157, [%rd18+4];
	ld.local.u32 	%r1158, [%rd18+8];
	mul.lo.s32 	%r1159, %r1158, %r249;
	mad.lo.s32 	%r1160, %r1157, %r250, %r1159;
	add.s32 	%r1161, %r1160, 16;
	shr.s32 	%r1336, %r1161, 5;
	bra.uni 	$L__BB0_231;
$L__BB0_230:
	ld.local.u32 	%r1336, [%rd18+4];
$L__BB0_231:
	setp.eq.s32 	%p80, %r249, 0;
	cvt.u16.u32 	%rs57, %r1336;
	@%p80 bra 	$L__BB0_233;
	ld.local.u32 	%r1162, [%rd18+8];
	ld.local.u32 	%r1163, [%rd18+12];
	mul.lo.s32 	%r1164, %r1163, %r249;
	mad.lo.s32 	%r1165, %r1162, %r250, %r1164;
	add.s32 	%r1166, %r1165, 16;
	shr.s32 	%r1337, %r1166, 5;
	bra.uni 	$L__BB0_234;
$L__BB0_233:
	ld.local.u32 	%r1337, [%rd18+8];
$L__BB0_234:
	setp.eq.s32 	%p81, %r249, 0;
	cvt.u16.u32 	%rs58, %r1337;
	@%p81 bra 	$L__BB0_236;
	ld.local.u32 	%r1167, [%rd18+12];
	ld.local.u32 	%r1168, [%rd18+16];
	mul.lo.s32 	%r1169, %r1168, %r249;
	mad.lo.s32 	%r1170, %r1167, %r250, %r1169;
	add.s32 	%r1171, %r1170, 16;
	shr.s32 	%r1338, %r1171, 5;
	bra.uni 	$L__BB0_237;
$L__BB0_236:
	ld.local.u32 	%r1338, [%rd18+12];
$L__BB0_237:
	setp.eq.s32 	%p82, %r249, 0;
	cvt.u16.u32 	%rs59, %r1338;
	@%p82 bra 	$L__BB0_239;
	ld.local.u32 	%r1172, [%rd18+16];
	ld.local.u32 	%r1173, [%rd18+20];
	mul.lo.s32 	%r1174, %r1173, %r249;
	mad.lo.s32 	%r1175, %r1172, %r250, %r1174;
	add.s32 	%r1176, %r1175, 16;
	shr.s32 	%r1339, %r1176, 5;
	bra.uni 	$L__BB0_240;
$L__BB0_239:
	ld.local.u32 	%r1339, [%rd18+16];
$L__BB0_240:
	setp.eq.s32 	%p83, %r249, 0;
	cvt.u16.u32 	%rs60, %r1339;
	@%p83 bra 	$L__BB0_242;
	ld.local.u32 	%r1177, [%rd18+20];
	ld.local.u32 	%r1178, [%rd18+24];
	mul.lo.s32 	%r1179, %r1178, %r249;
	mad.lo.s32 	%r1180, %r1177, %r250, %r1179;
	add.s32 	%r1181, %r1180, 16;
	shr.s32 	%r1340, %r1181, 5;
	bra.uni 	$L__BB0_243;
$L__BB0_242:
	ld.local.u32 	%r1340, [%rd18+20];
$L__BB0_243:
	setp.eq.s32 	%p84, %r249, 0;
	cvt.u16.u32 	%rs61, %r1340;
	@%p84 bra 	$L__BB0_245;
	ld.local.u32 	%r1182, [%rd18+24];
	ld.local.u32 	%r1183, [%rd18+28];
	mul.lo.s32 	%r1184, %r1183, %r249;
	mad.lo.s32 	%r1185, %r1182, %r250, %r1184;
	add.s32 	%r1186, %r1185, 16;
	shr.s32 	%r1341, %r1186, 5;
	bra.uni 	$L__BB0_246;
$L__BB0_245:
	ld.local.u32 	%r1341, [%rd18+24];
$L__BB0_246:
	setp.eq.s32 	%p85, %r249, 0;
	cvt.u16.u32 	%rs62, %r1341;
	@%p85 bra 	$L__BB0_248;
	ld.local.u32 	%r1187, [%rd18+28];
	ld.local.u32 	%r1188, [%rd18+32];
	mul.lo.s32 	%r1189, %r1188, %r249;
	mad.lo.s32 	%r1190, %r1187, %r250, %r1189;
	add.s32 	%r1191, %r1190, 16;
	shr.s32 	%r1342, %r1191, 5;
	bra.uni 	$L__BB0_249;
$L__BB0_248:
	ld.local.u32 	%r1342, [%rd18+28];
$L__BB0_249:
	setp.eq.s32 	%p86, %r249, 0;
	cvt.u16.u32 	%rs63, %r1342;
	@%p86 bra 	$L__BB0_251;
	ld.local.u32 	%r1192, [%rd18+32];
	ld.local.u32 	%r1193, [%rd18+36];
	mul.lo.s32 	%r1194, %r1193, %r249;
	mad.lo.s32 	%r1195, %r1192, %r250, %r1194;
	add.s32 	%r1196, %r1195, 16;
	shr.s32 	%r1343, %r1196, 5;
	bra.uni 	$L__BB0_252;
$L__BB0_251:
	ld.local.u32 	%r1343, [%rd18+32];
$L__BB0_252:
	setp.gt.u32 	%p87, %r1, 17;
	cvt.u16.u32 	%rs64, %r1343;
	@%p87 bra 	$L__BB0_254;
	st.global.u8 	[%rd6+7], %rs57;
	st.global.u8 	[%rd6+15], %rs58;
	st.global.u8 	[%rd6+23], %rs59;
	st.global.u8 	[%rd6+31], %rs60;
	st.global.u8 	[%rd6+39], %rs61;
	st.global.u8 	[%rd6+47], %rs62;
	st.global.u8 	[%rd6+55], %rs63;
	st.global.u8 	[%rd6+63], %rs64;
	bra.uni 	$L__BB0_255;
$L__BB0_254:
	cvt.u32.u16 	%r1197, %rs60;
	cvt.u32.u16 	%r1198, %rs59;
	prmt.b32 	%r1199, %r1198, %r1197, 0x3340U;
	cvt.u32.u16 	%r1200, %rs58;
	cvt.u32.u16 	%r1201, %rs57;
	prmt.b32 	%r1202, %r1201, %r1200, 0x3340U;
	prmt.b32 	%r1203, %r1202, %r1199, 0x5410U;
	st.global.u32 	[%rd6+56], %r1203;
	cvt.u32.u16 	%r1204, %rs64;
	cvt.u32.u16 	%r1205, %rs63;
	prmt.b32 	%r1206, %r1205, %r1204, 0x3340U;
	cvt.u32.u16 	%r1207, %rs62;
	cvt.u32.u16 	%r1208, %rs61;
	prmt.b32 	%r1209, %r1208, %r1207, 0x3340U;
	prmt.b32 	%r1210, %r1209, %r1206, 0x5410U;
	st.global.u32 	[%rd6+60], %r1210;
$L__BB0_255:
	ret;

}


// ===== COMPILED SASS (sm_100) =====

	.target	sm_100

	.elftype	@"ET_EXEC"


//--------------------- .note.nv.tkinfo           --------------------------
	.section	.note.nv.tkinfo,"",@"SHT_NOTE"
	.sectionflags	@"SHF_NOTE_NV_TKINFO"
	.tkinfo
        /*0018*/ 	.word	0x00000002
        /*0030*/ 	.string	""
        /*0030*/ 	.string	"ptxas"
        /*0030*/ 	.string	"Cuda compilation tools, release 13.0, V13.0.88"
        /*0030*/ 	.string	"Build cuda_13.0.r13.0/compiler.36424714_0"
        /*0030*/ 	.string	"-arch sm_100 -m 64 "



//--------------------- .note.nv.cuinfo           --------------------------
	.section	.note.nv.cuinfo,"",@"SHT_NOTE"
	.sectionflags	@"SHF_NOTE_NV_CUINFO"
        /*0018*/ 	.short	0x0002
        /*001a*/ 	.short	0x0064
        /*001c*/ 	.short	0x0082
	.zero		2


//--------------------- .nv.info                  --------------------------
	.section	.nv.info,"",@"SHT_CUDA_INFO"
	.align	4


	//----- nvinfo : EIATTR_REGCOUNT
	.align		4
        /*0000*/ 	.byte	0x04, 0x2f
        /*0002*/ 	.short	(.L_3 - .L_2)
	.align		4
.L_2:
        /*0004*/ 	.word	index@(_Z17kernel_mode_majorPKiS0_S0_S0_Phi)
        /*0008*/ 	.word	0x00000020


	//----- nvinfo : EIATTR_FRAME_SIZE
	.align		4
.L_3:
        /*000c*/ 	.byte	0x04, 0x11
        /*000e*/ 	.short	(.L_5 - .L_4)
	.align		4
.L_4:
        /*0010*/ 	.word	index@(_Z17kernel_mode_majorPKiS0_S0_S0_Phi)
        /*0014*/ 	.word	0x00000088


	//----- nvinfo : EIATTR_MIN_STACK_SIZE
	.align		4
.L_5:
        /*0018*/ 	.byte	0x04, 0x12
        /*001a*/ 	.short	(.L_7 - .L_6)
	.align		4
.L_6:
        /*001c*/ 	.word	index@(_Z17kernel_mode_majorPKiS0_S0_S0_Phi)
        /*0020*/ 	.word	0x00000088
.L_7:


//--------------------- .nv.compat                --------------------------
	.section	.nv.compat,"",@"SHT_CUDA_COMPAT_INFO"
	.align	4
        /*0000*/ 	.byte	0x02, 0x09, 0x00, 0x00, 0x02, 0x02, 0x01, 0x00, 0x02, 0x05, 0x05, 0x00, 0x03, 0x07, 0x01, 0x01
        /*0010*/ 	.byte	0x02, 0x03, 0x00, 0x00, 0x02, 0x06, 0x01, 0x00, 0x04, 0x0b, 0x08, 0x00, 0x09, 0x00, 0x00, 0x00
        /*0020*/ 	.byte	0x00, 0x00, 0x00, 0x00


//--------------------- .nv.info._Z17kernel_mode_majorPKiS0_S0_S0_Phi --------------------------
	.section	.nv.info._Z17kernel_mode_majorPKiS0_S0_S0_Phi,"",@"SHT_CUDA_INFO"
	.sectionflags	@""
	.align	4


	//----- nvinfo : EIATTR_CUDA_API_VERSION
	.align		4
        /*0000*/ 	.byte	0x04, 0x37
        /*0002*/ 	.short	(.L_9 - .L_8)
.L_8:
        /*0004*/ 	.word	0x00000082


	//----- nvinfo : EIATTR_KPARAM_INFO
	.align		4
.L_9:
        /*0008*/ 	.byte	0x04, 0x17
        /*000a*/ 	.short	(.L_11 - .L_10)
.L_10:
        /*000c*/ 	.word	0x00000000
        /*0010*/ 	.short	0x0005
        /*0012*/ 	.short	0x0028
        /*0014*/ 	.byte	0x00, 0xf0, 0x11, 0x00


	//----- nvinfo : EIATTR_KPARAM_INFO
	.align		4
.L_11:
        /*0018*/ 	.byte	0x04, 0x17
        /*001a*/ 	.short	(.L_13 - .L_12)
.L_12:
        /*001c*/ 	.word	0x00000000
        /*0020*/ 	.short	0x0004
        /*0022*/ 	.short	0x0020
        /*0024*/ 	.byte	0x00, 0xf5, 0x21, 0x00


	//----- nvinfo : EIATTR_KPARAM_INFO
	.align		4
.L_13:
        /*0028*/ 	.byte	0x04, 0x17
        /*002a*/ 	.short	(.L_15 - .L_14)
.L_14:
        /*002c*/ 	.word	0x00000000
        /*0030*/ 	.short	0x0003
        /*0032*/ 	.short	0x0018
        /*0034*/ 	.byte	0x00, 0xf5, 0x21, 0x00


	//----- nvinfo : EIATTR_KPARAM_INFO
	.align		4
.L_15:
        /*0038*/ 	.byte	0x04, 0x17
        /*003a*/ 	.short	(.L_17 - .L_16)
.L_16:
        /*003c*/ 	.word	0x00000000
        /*0040*/ 	.short	0x0002
        /*0042*/ 	.short	0x0010
        /*0044*/ 	.byte	0x00, 0xf5, 0x21, 0x00


	//----- nvinfo : EIATTR_KPARAM_INFO
	.align		4
.L_17:
        /*0048*/ 	.byte	0x04, 0x17
        /*004a*/ 	.short	(.L_19 - .L_18)
.L_18:
        /*004c*/ 	.word	0x00000000
        /*0050*/ 	.short	0x0001
        /*0052*/ 	.short	0x0008
        /*0054*/ 	.byte	0x00, 0xf5, 0x21, 0x00


	//----- nvinfo : EIATTR_KPARAM_INFO
	.align		4
.L_19:
        /*0058*/ 	.byte	0x04, 0x17
        /*005a*/ 	.short	(.L_21 - .L_20)
.L_20:
        /*005c*/ 	.word	0x00000000
        /*0060*/ 	.short	0x0000
        /*0062*/ 	.short	0x0000
        /*0064*/ 	.byte	0x00, 0xf5, 0x21, 0x00


	//----- nvinfo : EIATTR_SPARSE_MMA_MASK
	.align		4
.L_21:
        /*0068*/ 	.byte	0x03, 0x50
        /*006a*/ 	.short	0x0000


	//----- nvinfo : EIATTR_MAXREG_COUNT
	.align		4
        /*006c*/ 	.byte	0x03, 0x1b
        /*006e*/ 	.short	0x00ff


	//----- nvinfo : EIATTR_MERCURY_ISA_VERSION
	.align		4
        /*0070*/ 	.byte	0x03, 0x5f
        /*0072*/ 	.short	0x0101


	//----- nvinfo : EIATTR_VRC_CTA_INIT_COUNT
	.align		4
        /*0074*/ 	.byte	0x02, 0x4a
	.zero		1
	.zero		1


	//----- nvinfo : EIATTR_EXIT_INSTR_OFFSETS
	.align		4
        /*0078*/ 	.byte	0x04, 0x1c
        /*007a*/ 	.short	(.L_23 - .L_22)


	//   ....[0]....
.L_22:
        /*007c*/ 	.word	0x00000080


	//   ....[1]....
        /*0080*/ 	.word	0x000015f0


	//   ....[2]....
        /*0084*/ 	.word	0x00005020


	//   ....[3]....
        /*0088*/ 	.word	0x00005130


	//   ....[4]....
        /*008c*/ 	.word	0x00005a90


	//   ....[5]....
        /*0090*/ 	.word	0x00005b20


	//   ....[6]....
        /*0094*/ 	.word	0x00006130


	//----- nvinfo : EIATTR_CBANK_PARAM_SIZE
	.align		4
.L_23:
        /*0098*/ 	.byte	0x03, 0x19
        /*009a*/ 	.short	0x002c


	//----- nvinfo : EIATTR_PARAM_CBANK
	.align		4
        /*009c*/ 	.byte	0x04, 0x0a
        /*009e*/ 	.short	(.L_25 - .L_24)
	.align		4
.L_24:
        /*00a0*/ 	.word	index@(.nv.constant0._Z17kernel_mode_majorPKiS0_S0_S0_Phi)
        /*00a4*/ 	.short	0x0380
        /*00a6*/ 	.short	0x002c


	//----- nvinfo : EIATTR_SW_WAR
	.align		4
.L_25:
        /*00a8*/ 	.byte	0x04, 0x36
        /*00aa*/ 	.short	(.L_27 - .L_26)
.L_26:
        /*00ac*/ 	.word	0x00000008
.L_27:


//--------------------- .nv.callgraph             --------------------------
	.section	.nv.callgraph,"",@"SHT_CUDA_CALLGRAPH"
	.align	4
	.sectionentsize	8
	.align		4
        /*0000*/ 	.word	0x00000000
	.align		4
        /*0004*/ 	.word	0xffffffff
	.align		4
        /*0008*/ 	.word	0x00000000
	.align		4
        /*000c*/ 	.word	0xfffffffe
	.align		4
        /*0010*/ 	.word	0x00000000
	.align		4
        /*0014*/ 	.word	0xfffffffd
	.align		4
        /*0018*/ 	.word	0x00000000
	.align		4
        /*001c*/ 	.word	0xfffffffc


//--------------------- .nv.constant3             --------------------------
	.section	.nv.constant3,"a",@progbits
	.align	2
.nv.constant3:
	.type		c_modedisp2sampledisp,@object
	.size		c_modedisp2sampledisp,(.L_0 - c_modedisp2sampledisp)
c_modedisp2sampledisp:
        /*0000*/ 	.byte	0x00, 0x02, 0x05, 0x09, 0x0d, 0x11, 0x15, 0x1a, 0x20
.L_0:
	.zero		1
	.type		c_modedisp2invsampledisp,@object
	.size		c_modedisp2invsampledisp,(.L_1 - c_modedisp2invsampledisp)
c_modedisp2invsampledisp:
        /*000a*/ 	.byte	0x00, 0x00, 0x00, 0x10, 0x66, 0x06, 0x8e, 0x03, 0x76, 0x02, 0xe2, 0x01, 0x86, 0x01, 0x3b, 0x01
        /*001a*/ 	.byte	0x00, 0x01
.L_1:


//--------------------- .text._Z17kernel_mode_majorPKiS0_S0_S0_Phi --------------------------
	.section	.text._Z17kernel_mode_majorPKiS0_S0_S0_Phi,"ax",@progbits
	.align	128
        .global         _Z17kernel_mode_majorPKiS0_S0_S0_Phi
        .type           _Z17kernel_mode_majorPKiS0_S0_S0_Phi,@function
        .size           _Z17kernel_mode_majorPKiS0_S0_S0_Phi,(.L_x_40 - _Z17kernel_mode_majorPKiS0_S0_S0_Phi)
        .other          _Z17kernel_mode_majorPKiS0_S0_S0_Phi,@"STO_CUDA_ENTRY STV_DEFAULT"
_Z17kernel_mode_majorPKiS0_S0_S0_Phi:
.text._Z17kernel_mode_majorPKiS0_S0_S0_Phi:
[----:B------:R-:W0:Y:S01]  /*0000*/  LDC R1, c[0x0][0x37c] ;  /* 0x0000df00ff017b82 */ /* 0x000e220000000800 */
[----:B------:R-:W1:Y:S07]  /*0010*/  S2R R0, SR_TID.X ;  /* 0x0000000000007919 */ /* 0x000e6e0000002100 */
[----:B------:R-:W1:Y:S01]  /*0020*/  S2UR UR4, SR_CTAID.X ;  /* 0x00000000000479c3 */ /* 0x000e620000002500 */
[----:B------:R-:W2:Y:S01]  /*0030*/  LDCU UR5, c[0x0][0x3a8] ;  /* 0x00007500ff0577ac */ /* 0x000ea20008000800 */
[----:B0-----:R-:W-:-:S06]  /*0040*/  VIADD R1, R1, 0xffffff78 ;  /* 0xffffff7801017836 */ /* 0x001fcc0000000000 */
[----:B------:R-:W1:Y:S02]  /*0050*/  LDC R3, c[0x0][0x360] ;  /* 0x0000d800ff037b82 */ /* 0x000e640000000800 */
[----:B-1----:R-:W-:-:S05]  /*0060*/  IMAD R3, R3, UR4, R0 ;  /* 0x0000000403037c24 */ /* 0x002fca000f8e0200 */
[----:B--2---:R-:W-:-:S13]  /*0070*/  ISETP.GE.AND P0, PT, R3, UR5, PT ;  /* 0x0000000503007c0c */ /* 0x004fda000bf06270 */
[----:B------:R-:W-:Y:S05]  /*0080*/  @P0 EXIT ;  /* 0x000000000000094d */ /* 0x000fea0003800000 */
[----:B------:R-:W0:Y:S01]  /*0090*/  S2R R2, SR_CTAID.Y ;  /* 0x0000000000027919 */ /* 0x000e220000002600 */
[----:B------:R-:W1:Y:S01]  /*00a0*/  LDCU.64 UR6, c[0x0][0x3a0] ;  /* 0x00007400ff0677ac */ /* 0x000e620008000a00 */
[----:B------:R-:W2:Y:S01]  /*00b0*/  LDC.64 R10, c[0x0][0x380] ;  /* 0x0000e000ff0a7b82 */ /* 0x000ea20000000a00 */
[----:B------:R-:W3:Y:S07]  /*00c0*/  LDCU.64 UR4, c[0x0][0x358] ;  /* 0x00006b00ff0477ac */ /* 0x000eee0008000a00 */
[----:B------:R-:W4:Y:S08]  /*00d0*/  LDC.64 R8, c[0x0][0x388] ;  /* 0x0000e200ff087b82 */ /* 0x000f300000000a00 */
[----:B------:R-:W5:Y:S08]  /*00e0*/  LDC.64 R6, c[0x0][0x390] ;  /* 0x0000e400ff067b82 */ /* 0x000f700000000a00 */
[----:B------:R-:W3:Y:S01]  /*00f0*/  LDC.64 R4, c[0x0][0x398] ;  /* 0x0000e600ff047b82 */ /* 0x000ee20000000a00 */
[----:B0-----:R-:W-:Y:S01]  /*0100*/  PRMT R12, R2, 0x9910, RZ ;  /* 0x00009910020c7816 */ /* 0x001fe200000000ff */
[----:B------:R-:W-:-:S02]  /*0110*/  IMAD R0, R3, 0x23, R2 ;  /* 0x0000002303007824 */ /* 0x000fc400078e0202 */
[----:B------:R-:W-:Y:S01]  /*0120*/  IMAD R3, R3, 0x11, RZ ;  /* 0x0000001103037824 */ /* 0x000fe200078e02ff */
[----:B------:R-:W-:Y:S01]  /*0130*/  ISETP.NE.AND P0, PT, R12, 0x1, PT ;  /* 0x000000010c00780c */ /* 0x000fe20003f05270 */
[----:B------:R-:W-:Y:S02]  /*0140*/  IMAD.SHL.U32 R0, R0, 0x40, RZ ;  /* 0x0000004000007824 */ /* 0x000fe400078e00ff */
[----:B--2---:R-:W-:-:S03]  /*0150*/  IMAD.WIDE R10, R3, 0x4, R10 ;  /* 0x00000004030a7825 */ /* 0x004fc600078e020a */
[----:B-1----:R-:W-:Y:S01]  /*0160*/  IADD3 R18, P1, PT, R0, UR6, RZ ;  /* 0x0000000600127c10 */ /* 0x002fe2000ff3e0ff */
[----:B----4-:R-:W-:-:S03]  /*0170*/  IMAD.WIDE R8, R3, 0x4, R8 ;  /* 0x0000000403087825 */ /* 0x010fc600078e0208 */
[----:B------:R-:W-:Y:S01]  /*0180*/  LEA.HI.X.SX32 R19, R0, UR7, 0x1, P1 ;  /* 0x0000000700137c11 */ /* 0x000fe200088f0eff */
[----:B-----5:R-:W-:-:S04]  /*0190*/  IMAD.WIDE R6, R3, 0x4, R6 ;  /* 0x0000000403067825 */ /* 0x020fc800078e0206 */
[----:B---3--:R-:W-:Y:S01]  /*01a0*/  IMAD.WIDE R4, R3, 0x4, R4 ;  /* 0x0000000403047825 */ /* 0x008fe200078e0204 */
[----:B------:R-:W-:Y:S06]  /*01b0*/  @!P0 BRA `(.L_x_0) ;  /* 0x00000058005c8947 */ /* 0x000fec0003800000 */
[----:B------:R-:W-:-:S13]  /*01c0*/  ISETP.NE.AND P0, PT, R12, RZ, PT ;  /* 0x000000ff0c00720c */ /* 0x000fda0003f05270 */
[----:B------:R-:W-:Y:S05]  /*01d0*/  @P0 BRA `(.L_x_1) ;  /* 0x0000001400080947 */ /* 0x000fea0003800000 */
[----:B------:R-:W2:Y:S04]  /*01e0*/  LDG.E.CONSTANT R3, desc[UR4][R6.64+0x24] ;  /* 0x0000240406037981 */ /* 0x000ea8000c1e9900 */
[----:B------:R-:W3:Y:S04]  /*01f0*/  LDG.E.CONSTANT R8, desc[UR4][R4.64+0x24] ;  /* 0x0000240404087981 */ /* 0x000ee8000c1e9900 */
[----:B------:R-:W4:Y:S04]  /*0200*/  LDG.E.CONSTANT R15, desc[UR4][R6.64+0x4] ;  /* 0x00000404060f7981 */ /* 0x000f28000c1e9900 */
[----:B------:R-:W5:Y:S04]  /*0210*/  LDG.E.CONSTANT R10, desc[UR4][R4.64+0x4] ;  /* 0x00000404040a7981 */ /* 0x000f68000c1e9900 */
[----:B------:R-:W5:Y:S04]  /*0220*/  LDG.E.CONSTANT R9, desc[UR4][R4.64+0x8] ;  /* 0x0000080404097981 */ /* 0x000f68000c1e9900 */
[----:B------:R-:W5:Y:S04]  /*0230*/  LDG.E.CONSTANT R2, desc[UR4][R4.64+0x10] ;  /* 0x0000100404027981 */ /* 0x000f68000c1e9900 */
[----:B------:R-:W5:Y:S04]  /*0240*/  LDG.E.CONSTANT R0, desc[UR4][R4.64+0xc] ;  /* 0x00000c0404007981 */ /* 0x000f68000c1e9900 */
[----:B------:R-:W5:Y:S04]  /*0250*/  LDG.E.CONSTANT R11, desc[UR4][R4.64+0x18] ;  /* 0x00001804040b7981 */ /* 0x000f68000c1e9900 */
[----:B------:R-:W5:Y:S04]  /*0260*/  LDG.E.CONSTANT R13, desc[UR4][R4.64+0x14] ;  /* 0x00001404040d7981 */ /* 0x000f68000c1e9900 */
[----:B------:R-:W5:Y:S04]  /*0270*/  LDG.E.CONSTANT R14, desc[UR4][R4.64+0x20] ;  /* 0x00002004040e7981 */ /* 0x000f68000c1e9900 */
[----:B------:R0:W5:Y:S04]  /*0280*/  LDG.E.CONSTANT R12, desc[UR4][R4.64+0x1c] ;  /* 0x00001c04040c7981 */ /* 0x000168000c1e9900 */
[----:B------:R-:W5:Y:S04]  /*0290*/  LDG.E.CONSTANT R21, desc[UR4][R6.64+0x8] ;  /* 0x0000080406157981 */ /* 0x000f68000c1e9900 */
[----:B------:R-:W5:Y:S01]  /*02a0*/  LDG.E.CONSTANT R17, desc[UR4][R6.64+0xc] ;  /* 0x00000c0406117981 */ /* 0x000f62000c1e9900 */
[----:B--2---:R-:W-:-:S04]  /*02b0*/  VIADD R23, R3, 0x8 ;  /* 0x0000000803177836 */ /* 0x004fc80000000000 */
[----:B---3--:R-:W-:-:S04]  /*02c0*/  IMAD.IADD R22, R8, 0x1, R23 ;  /* 0x0000000108167824 */ /* 0x008fc800078e0217 */
[C-C-:B------:R-:W-:Y:S01]  /*02d0*/  IMAD.IADD R16, R8.reuse, 0x1, R22.reuse ;  /* 0x0000000108107824 */ /* 0x140fe200078e0216 */
[C---:B----4-:R-:W-:Y:S01]  /*02e0*/  IADD3 R24, PT, PT, R8.reuse, R15, RZ ;  /* 0x0000000f08187210 */ /* 0x050fe20007ffe0ff */
[C---:B------:R-:W-:Y:S02]  /*02f0*/  IMAD R25, R15.reuse, 0x7, R22 ;  /* 0x000000070f197824 */ /* 0x040fe400078e0216 */
[--C-:B------:R-:W-:Y:S02]  /*0300*/  IMAD R20, R15, 0x6, R16.reuse ;  /* 0x000000060f147824 */ /* 0x100fe400078e0210 */
[----:B------:R-:W-:Y:S02]  /*0310*/  IMAD.IADD R16, R8, 0x1, R16 ;  /* 0x0000000108107824 */ /* 0x000fe400078e0210 */
[----:B-----5:R-:W-:Y:S02]  /*0320*/  IMAD R25, R10, 0x7, R25 ;  /* 0x000000070a197824 */ /* 0x020fe400078e0219 */
[----:B------:R-:W-:-:S02]  /*0330*/  IMAD R20, R9, 0x7, R20 ;  /* 0x0000000709147824 */ /* 0x000fc400078e0214 */
[----:B------:R-:W-:Y:S02]  /*0340*/  IMAD R29, R24, 0x4, R23 ;  /* 0x00000004181d7824 */ /* 0x000fe400078e0217 */
[----:B------:R-:W-:Y:S01]  /*0350*/  IMAD R27, R15, 0x5, R16 ;  /* 0x000000050f1b7824 */ /* 0x000fe200078e0210 */
[----:B0-----:R-:W-:Y:S01]  /*0360*/  SHF.R.U32.HI R4, RZ, 0x4, R25 ;  /* 0x00000004ff047819 */ /* 0x001fe20000011619 */
[----:B------:R-:W-:Y:S01]  /*0370*/  IMAD R29, R2, 0x7, R29 ;  /* 0x00000007021d7824 */ /* 0x000fe200078e021d */
[----:B------:R-:W-:Y:S01]  /*0380*/  SHF.R.U32.HI R5, RZ, 0x4, R20 ;  /* 0x00000004ff057819 */ /* 0x000fe20000011614 */
[----:B------:R-:W-:Y:S02]  /*0390*/  IMAD R27, R0, 0x7, R27 ;  /* 0x00000007001b7824 */ /* 0x000fe400078e021b */
[----:B------:R-:W-:Y:S01]  /*03a0*/  IMAD R20, R8, 0x2, R16 ;  /* 0x0000000208147824 */ /* 0x000fe200078e0210 */
[----:B------:R-:W-:Y:S02]  /*03b0*/  PRMT R4, R4, 0x3340, R5 ;  /* 0x0000334004047816 */ /* 0x000fe40000000005 */
[----:B------:R-:W-:Y:S01]  /*03c0*/  SHF.R.U32.HI R26, RZ, 0x4, R29 ;  /* 0x00000004ff1a7819 */ /* 0x000fe2000001161d */
[----:B------:R-:W-:Y:S01]  /*03d0*/  IMAD.IADD R5, R8, 0x1, R20 ;  /* 0x0000000108057824 */ /* 0x000fe200078e0214 */
[----:B------:R-:W-:-:S03]  /*03e0*/  SHF.R.U32.HI R25, RZ, 0x4, R27 ;  /* 0x00000004ff197819 */ /* 0x000fc6000001161b */
[----:B------:R-:W-:Y:S01]  /*03f0*/  IMAD R28, R15, 0x2, R5 ;  /* 0x000000020f1c7824 */ /* 0x000fe200078e0205 */
[----:B------:R-:W-:Y:S01]  /*0400*/  PRMT R25, R25, 0x3340, R26 ;  /* 0x0000334019197816 */ /* 0x000fe2000000001a */
[----:B------:R-:W-:Y:S02]  /*0410*/  IMAD R26, R15, 0x3, R20 ;  /* 0x000000030f1a7824 */ /* 0x000fe400078e0214 */
[----:B------:R-:W-:Y:S02]  /*0420*/  IMAD R28, R11, 0x7, R28 ;  /* 0x000000070b1c7824 */ /* 0x000fe400078e021c */
[----:B------:R-:W-:-:S03]  /*0430*/  IMAD R26, R13, 0x7, R26 ;  /* 0x000000070d1a7824 */ /* 0x000fc600078e021a */
[----:B------:R-:W-:Y:S02]  /*0440*/  SHF.R.U32.HI R15, RZ, 0x4, R28 ;  /* 0x00000004ff0f7819 */ /* 0x000fe4000001161c */
[----:B------:R-:W-:-:S04]  /*0450*/  SHF.R.U32.HI R26, RZ, 0x4, R26 ;  /* 0x00000004ff1a7819 */ /* 0x000fc8000001161a */
[----:B------:R-:W-:Y:S02]  /*0460*/  PRMT R26, R26, 0x3340, R15 ;  /* 0x000033401a1a7816 */ /* 0x000fe4000000000f */
[----:B------:R-:W2:Y:S01]  /*0470*/  LDG.E.CONSTANT R15, desc[UR4][R6.64+0x10] ;  /* 0x00001004060f7981 */ /* 0x000ea2000c1e9900 */
[----:B------:R-:W-:Y:S01]  /*0480*/  IADD3 R27, PT, PT, R24, R5, RZ ;  /* 0x00000005181b7210 */ /* 0x000fe20007ffe0ff */
[----:B------:R-:W-:-:S04]  /*0490*/  IMAD R5, R8, 0x2, R5 ;  /* 0x0000000208057824 */ /* 0x000fc800078e0205 */
[----:B------:R-:W-:-:S05]  /*04a0*/  IMAD R5, R14, 0x7, R5 ;  /* 0x000000070e057824 */ /* 0x000fca00078e0205 */
[----:B------:R-:W-:Y:S02]  /*04b0*/  SHF.R.U32.HI R24, RZ, 0x4, R5 ;  /* 0x00000004ff187819 */ /* 0x000fe40000011605 */
[----:B------:R-:W3:Y:S01]  /*04c0*/  LDG.E.CONSTANT R5, desc[UR4][R6.64+0x14] ;  /* 0x0000140406057981 */ /* 0x000ee2000c1e9900 */
[----:B------:R-:W-:Y:S02]  /*04d0*/  IMAD R27, R12, 0x7, R27 ;  /* 0x000000070c1b7824 */ /* 0x000fe400078e021b */
[----:B------:R-:W-:-:S03]  /*04e0*/  IMAD.IADD R23, R3, 0x1, R23 ;  /* 0x0000000103177824 */ /* 0x000fc600078e0217 */
[----:B------:R-:W-:Y:S01]  /*04f0*/  SHF.R.U32.HI R27, RZ, 0x4, R27 ;  /* 0x00000004ff1b7819 */ /* 0x000fe2000001161b */
[----:B------:R-:W-:Y:S01]  /*0500*/  IMAD.IADD R22, R3, 0x1, R22 ;  /* 0x0000000103167824 */ /* 0x000fe200078e0216 */
[----:B------:R-:W-:Y:S02]  /*0510*/  PRMT R25, R4, 0x5410, R25 ;  /* 0x0000541004197816 */ /* 0x000fe40000000019 */
[----:B------:R-:W-:Y:S01]  /*0520*/  PRMT R27, R27, 0x3340, R24 ;  /* 0x000033401b1b7816 */ /* 0x000fe20000000018 */
[----:B------:R-:W-:-:S03]  /*0530*/  IMAD R4, R8, 0x2, R23 ;  /* 0x0000000208047824 */ /* 0x000fc600078e0217 */
[----:B------:R-:W-:Y:S01]  /*0540*/  PRMT R27, R26, 0x5410, R27 ;  /* 0x000054101a1b7816 */ /* 0x000fe2000000001b */
[----:B------:R-:W-:Y:S01]  /*0550*/  IMAD R29, R21, 0x7, R22 ;  /* 0x00000007151d7824 */ /* 0x000fe200078e0216 */
[----:B------:R-:W-:Y:S01]  /*0560*/  IADD3 R26, PT, PT, R3, R16, RZ ;  /* 0x00000010031a7210 */ /* 0x000fe20007ffe0ff */
[----:B------:R-:W-:Y:S02]  /*0570*/  IMAD.IADD R24, R8, 0x1, R21 ;  /* 0x0000000108187824 */ /* 0x000fe400078e0215 */
[----:B------:R-:W-:Y:S02]  /*0580*/  IMAD R16, R21, 0x6, R4 ;  /* 0x0000000615107824 */ /* 0x000fe400078e0204 */
[----:B------:R-:W-:Y:S02]  /*0590*/  IMAD R29, R10, 0x6, R29 ;  /* 0x000000060a1d7824 */ /* 0x000fe400078e021d */
[----:B------:R-:W-:Y:S02]  /*05a0*/  IMAD R28, R24, 0x4, R23 ;  /* 0x00000004181c7824 */ /* 0x000fe400078e0217 */
[----:B------:R-:W-:-:S02]  /*05b0*/  IMAD R22, R9, 0x6, R16 ;  /* 0x0000000609167824 */ /* 0x000fc400078e0210 */
[----:B------:R-:W-:Y:S01]  /*05c0*/  IMAD R26, R21, 0x5, R26 ;  /* 0x00000005151a7824 */ /* 0x000fe200078e021a */
[----:B------:R0:W-:Y:S01]  /*05d0*/  STG.E desc[UR4][R18.64], R25 ;  /* 0x0000001912007986 */ /* 0x0001e2000c101904 */
[----:B------:R-:W-:Y:S01]  /*05e0*/  IMAD R16, R2, 0x6, R28 ;  /* 0x0000000602107824 */ /* 0x000fe200078e021c */
[----:B------:R-:W-:Y:S01]  /*05f0*/  SHF.R.U32.HI R22, RZ, 0x4, R22 ;  /* 0x00000004ff167819 */ /* 0x000fe20000011616 */
[----:B------:R-:W-:Y:S01]  /*0600*/  IMAD R26, R0, 0x6, R26 ;  /* 0x00000006001a7824 */ /* 0x000fe200078e021a */
[----:B------:R1:W-:Y:S04]  /*0610*/  STG.E desc[UR4][R18.64+0x4], R27 ;  /* 0x0000041b12007986 */ /* 0x0003e8000c101904 */
[----:B------:R-:W-:Y:S02]  /*0620*/  SHF.R.U32.HI R26, RZ, 0x4, R26 ;  /* 0x00000004ff1a7819 */ /* 0x000fe4000001161a */
[----:B0-----:R-:W-:-:S04]  /*0630*/  SHF.R.U32.HI R25, RZ, 0x4, R29 ;  /* 0x00000004ff197819 */ /* 0x001fc8000001161d */
[----:B------:R-:W-:Y:S01]  /*0640*/  PRMT R25, R25, 0x3340, R22 ;  /* 0x0000334019197816 */ /* 0x000fe20000000016 */
[----:B------:R-:W-:Y:S01]  /*0650*/  IMAD.IADD R22, R3, 0x1, R20 ;  /* 0x0000000103167824 */ /* 0x000fe200078e0214 */
[----:B-1----:R-:W-:-:S04]  /*0660*/  SHF.R.U32.HI R27, RZ, 0x4, R16 ;  /* 0x00000004ff1b7819 */ /* 0x002fc80000011610 */
[----:B------:R-:W-:Y:S01]  /*0670*/  PRMT R26, R26, 0x3340, R27 ;  /* 0x000033401a1a7816 */ /* 0x000fe2000000001b */
[----:B------:R-:W-:-:S03]  /*0680*/  IMAD.IADD R27, R8, 0x1, R22 ;  /* 0x00000001081b7824 */ /* 0x000fc600078e0216 */
[----:B------:R-:W-:Y:S01]  /*0690*/  PRMT R28, R25, 0x5410, R26 ;  /* 0x00005410191c7816 */ /* 0x000fe2000000001a */
[--C-:B------:R-:W-:Y:S02]  /*06a0*/  IMAD R29, R8, 0x2, R27.reuse ;  /* 0x00000002081d7824 */ /* 0x100fe400078e021b */
[----:B------:R-:W-:Y:S01]  /*06b0*/  IMAD.IADD R25, R24, 0x1, R27 ;  /* 0x0000000118197824 */ /* 0x000fe200078e021b */
[C---:B------:R-:W-:Y:S01]  /*06c0*/  LEA R24, R21.reuse, R27, 0x1 ;  /* 0x0000001b15187211 */ /* 0x040fe200078e08ff */
[----:B------:R-:W-:Y:S02]  /*06d0*/  IMAD R16, R21, 0x3, R22 ;  /* 0x0000000315107824 */ /* 0x000fe400078e0216 */
[----:B------:R-:W-:Y:S02]  /*06e0*/  IMAD R29, R14, 0x6, R29 ;  /* 0x000000060e1d7824 */ /* 0x000fe400078e021d */
[----:B------:R-:W-:Y:S02]  /*06f0*/  IMAD R25, R12, 0x6, R25 ;  /* 0x000000060c197824 */ /* 0x000fe400078e0219 */
[----:B------:R-:W-:-:S02]  /*0700*/  IMAD R20, R13, 0x6, R16 ;  /* 0x000000060d147824 */ /* 0x000fc400078e0210 */
[----:B------:R-:W-:Y:S01]  /*0710*/  IMAD R24, R11, 0x6, R24 ;  /* 0x000000060b187824 */ /* 0x000fe200078e0218 */
[----:B------:R-:W-:Y:S01]  /*0720*/  SHF.R.U32.HI R26, RZ, 0x4, R29 ;  /* 0x00000004ff1a7819 */ /* 0x000fe2000001161d */
[----:B------:R-:W-:Y:S01]  /*0730*/  IMAD.IADD R16, R8, 0x1, R3 ;  /* 0x0000000108107824 */ /* 0x000fe200078e0203 */
[----:B------:R-:W-:Y:S02]  /*0740*/  SHF.R.U32.HI R25, RZ, 0x4, R25 ;  /* 0x00000004ff197819 */ /* 0x000fe40000011619 */
[----:B------:R-:W-:Y:S02]  /*0750*/  SHF.R.U32.HI R20, RZ, 0x4, R20 ;  /* 0x00000004ff147819 */ /* 0x000fe40000011614 */
[----:B------:R-:W-:Y:S02]  /*0760*/  SHF.R.U32.HI R21, RZ, 0x4, R24 ;  /* 0x00000004ff157819 */ /* 0x000fe40000011618 */
[----:B------:R-:W-:Y:S01]  /*0770*/  PRMT R27, R25, 0x3340, R26 ;  /* 0x00003340191b7816 */ /* 0x000fe2000000001a */
[----:B------:R-:W-:Y:S01]  /*0780*/  IMAD.IADD R26, R23, 0x1, R16 ;  /* 0x00000001171a7824 */ /* 0x000fe200078e0210 */
[----:B------:R-:W-:-:S03]  /*0790*/  PRMT R20, R20, 0x3340, R21 ;  /* 0x0000334014147816 */ /* 0x000fc60000000015 */
[--C-:B------:R-:W-:Y:S01]  /*07a0*/  IMAD.IADD R25, R8, 0x1, R26.reuse ;  /* 0x0000000108197824 */ /* 0x100fe200078e021a */
[----:B------:R-:W-:Y:S01]  /*07b0*/  PRMT R21, R20, 0x5410, R27 ;  /* 0x0000541014157816 */ /* 0x000fe2000000001b */
[C---:B------:R-:W-:Y:S02]  /*07c0*/  IMAD R27, R17.reuse, 0x7, R26 ;  /* 0x00000007111b7824 */ /* 0x040fe400078e021a */
[----:B------:R-:W-:Y:S02]  /*07d0*/  IMAD R20, R17, 0x6, R25 ;  /* 0x0000000611147824 */ /* 0x000fe400078e0219 */
[----:B------:R-:W-:Y:S02]  /*07e0*/  IMAD R27, R10, 0x5, R27 ;  /* 0x000000050a1b7824 */ /* 0x000fe400078e021b */
[----:B------:R-:W-:Y:S01]  /*07f0*/  IMAD R20, R9, 0x5, R20 ;  /* 0x0000000509147824 */ /* 0x000fe200078e0214 */
[----:B------:R0:W-:Y:S02]  /*0800*/  STG.E desc[UR4][R18.64+0x8], R28 ;  /* 0x0000081c12007986 */ /* 0x0001e4000c101904 */
[----:B------:R-:W-:-:S02]  /*0810*/  SHF.R.U32.HI R24, RZ, 0x4, R27 ;  /* 0x00000004ff187819 */ /* 0x000fc4000001161b */
[----:B------:R-:W-:Y:S01]  /*0820*/  SHF.R.U32.HI R27, RZ, 0x4, R20 ;  /* 0x00000004ff1b7819 */ /* 0x000fe20000011614 */
[----:B------:R-:W-:Y:S02]  /*0830*/  IMAD.IADD R20, R3, 0x1, R23 ;  /* 0x0000000103147824 */ /* 0x000fe400078e0217 */
[C---:B0-----:R-:W-:Y:S01]  /*0840*/  IMAD.IADD R28, R8.reuse, 0x1, R25 ;  /* 0x00000001081c7824 */ /* 0x041fe200078e0219 */
[----:B------:R-:W-:Y:S02]  /*0850*/  IADD3 R25, PT, PT, R8, R17, RZ ;  /* 0x0000001108197210 */ /* 0x000fe40007ffe0ff */
[----:B------:R-:W-:Y:S01]  /*0860*/  PRMT R24, R24, 0x3340, R27 ;  /* 0x0000334018187816 */ /* 0x000fe2000000001b */
[----:B------:R-:W-:Y:S02]  /*0870*/  IMAD R23, R17, 0x5, R28 ;  /* 0x0000000511177824 */ /* 0x000fe400078e021c */
[----:B------:R-:W-:Y:S02]  /*0880*/  IMAD R27, R25, 0x4, R20 ;  /* 0x00000004191b7824 */ /* 0x000fe400078e0214 */
[----:B------:R-:W-:-:S02]  /*0890*/  IMAD R23, R0, 0x5, R23 ;  /* 0x0000000500177824 */ /* 0x000fc400078e0217 */
[----:B------:R-:W-:Y:S02]  /*08a0*/  IMAD R27, R2, 0x5, R27 ;  /* 0x00000005021b7824 */ /* 0x000fe400078e021b */
[----:B------:R-:W-:Y:S01]  /*08b0*/  IMAD.IADD R22, R3, 0x1, R22 ;  /* 0x0000000103167824 */ /* 0x000fe200078e0216 */
[----:B------:R-:W-:Y:S02]  /*08c0*/  SHF.R.U32.HI R23, RZ, 0x4, R23 ;  /* 0x00000004ff177819 */ /* 0x000fe40000011617 */
[----:B------:R-:W-:-:S04]  /*08d0*/  SHF.R.U32.HI R28, RZ, 0x4, R27 ;  /* 0x00000004ff1c7819 */ /* 0x000fc8000001161b */
[----:B------:R-:W-:Y:S01]  /*08e0*/  PRMT R27, R23, 0x3340, R28 ;  /* 0x00003340171b7816 */ /* 0x000fe2000000001c */
[--C-:B------:R-:W-:Y:S02]  /*08f0*/  IMAD.IADD R23, R8, 0x1, R22.reuse ;  /* 0x0000000108177824 */ /* 0x100fe400078e0216 */
[C---:B------:R-:W-:Y:S02]  /*0900*/  IMAD R28, R17.reuse, 0x3, R22 ;  /* 0x00000003111c7824 */ /* 0x040fe400078e0216 */
[----:B------:R-:W-:Y:S02]  /*0910*/  IMAD R17, R17, 0x2, R23 ;  /* 0x0000000211117824 */ /* 0x000fe400078e0217 */
[----:B------:R-:W-:Y:S02]  /*0920*/  IMAD R28, R13, 0x5, R28 ;  /* 0x000000050d1c7824 */ /* 0x000fe400078e021c */
[----:B------:R-:W-:-:S03]  /*0930*/  IMAD R29, R11, 0x5, R17 ;  /* 0x000000050b1d7824 */ /* 0x000fc600078e0211 */
[----:B------:R-:W-:Y:S02]  /*0940*/  SHF.R.U32.HI R17, RZ, 0x4, R28 ;  /* 0x00000004ff117819 */ /* 0x000fe4000001161c */
[----:B------:R-:W-:Y:S01]  /*0950*/  SHF.R.U32.HI R28, RZ, 0x4, R29 ;  /* 0x00000004ff1c7819 */ /* 0x000fe2000001161d */
[----:B------:R-:W-:Y:S01]  /*0960*/  IMAD.IADD R25, R25, 0x1, R23 ;  /* 0x0000000119197824 */ /* 0x000fe200078e0217 */
[----:B------:R-:W-:-:S03]  /*0970*/  LEA R29, R8, R23, 0x1 ;  /* 0x00000017081d7211 */ /* 0x000fc600078e08ff */
[----:B------:R-:W-:Y:S02]  /*0980*/  IMAD R25, R12, 0x5, R25 ;  /* 0x000000050c197824 */ /* 0x000fe400078e0219 */
[----:B------:R-:W-:Y:S01]  /*0990*/  IMAD R29, R14, 0x5, R29 ;  /* 0x000000050e1d7824 */ /* 0x000fe200078e021d */
[----:B------:R-:W-:Y:S02]  /*09a0*/  PRMT R17, R17, 0x3340, R28 ;  /* 0x0000334011117816 */ /* 0x000fe4000000001c */
[----:B------:R-:W-:Y:S02]  /*09b0*/  SHF.R.U32.HI R25, RZ, 0x4, R25 ;  /* 0x00000004ff197819 */ /* 0x000fe40000011619 */
[----:B------:R-:W-:Y:S01]  /*09c0*/  SHF.R.U32.HI R28, RZ, 0x4, R29 ;  /* 0x00000004ff1c7819 */ /* 0x000fe2000001161d */
[----:B------:R-:W-:-:S03]  /*09d0*/  IMAD.IADD R26, R3, 0x1, R26 ;  /* 0x00000001031a7824 */ /* 0x000fc600078e021a */
[----:B------:R-:W-:-:S04]  /*09e0*/  PRMT R28, R25, 0x3340, R28 ;  /* 0x00003340191c7816 */ /* 0x000fc8000000001c */
[----:B------:R-:W-:Y:S01]  /*09f0*/  PRMT R25, R17, 0x5410, R28 ;  /* 0x0000541011197816 */ /* 0x000fe2000000001c */
[----:B------:R-:W-:Y:S01]  /*0a00*/  IMAD.IADD R17, R8, 0x1, R26 ;  /* 0x0000000108117824 */ /* 0x000fe200078e021a */
[----:B------:R-:W-:-:S03]  /*0a10*/  PRMT R27, R24, 0x5410, R27 ;  /* 0x00005410181b7816 */ /* 0x000fc6000000001b */
[----:B------:R-:W-:Y:S01]  /*0a20*/  IMAD.IADD R28, R8, 0x1, R17 ;  /* 0x00000001081c7824 */ /* 0x000fe200078e0211 */
[----:B------:R0:W-:Y:S04]  /*0a30*/  STG.E desc[UR4][R18.64+0xc], R21 ;  /* 0x00000c1512007986 */ /* 0x0001e8000c101904 */
[----:B------:R1:W-:Y:S01]  /*0a40*/  STG.E desc[UR4][R18.64+0x14], R25 ;  /* 0x0000141912007986 */ /* 0x0003e2000c101904 */
[----:B------:R-:W-:-:S03]  /*0a50*/  IMAD R20, R3, 0x2, R20 ;  /* 0x0000000203147824 */ /* 0x000fc600078e0214 */
[----:B------:R4:W-:Y:S01]  /*0a60*/  STG.E desc[UR4][R18.64+0x10], R27 ;  /* 0x0000101b12007986 */ /* 0x0009e2000c101904 */
[C---:B--2---:R-:W-:Y:S02]  /*0a70*/  IMAD R29, R15.reuse, 0x7, R26 ;  /* 0x000000070f1d7824 */ /* 0x044fe400078e021a */
[----:B------:R-:W-:Y:S02]  /*0a80*/  IMAD R24, R15, 0x6, R17 ;  /* 0x000000060f187824 */ /* 0x000fe400078e0211 */
[----:B------:R-:W-:Y:S02]  /*0a90*/  IMAD R29, R10, 0x4, R29 ;  /* 0x000000040a1d7824 */ /* 0x000fe400078e021d */
[----:B------:R-:W-:-:S03]  /*0aa0*/  IMAD R24, R9, 0x4, R24 ;  /* 0x0000000409187824 */ /* 0x000fc600078e0218 */
[----:B------:R-:W-:Y:S02]  /*0ab0*/  SHF.R.U32.HI R29, RZ, 0x4, R29 ;  /* 0x00000004ff1d7819 */ /* 0x000fe4000001161d */
[----:B------:R-:W-:-:S04]  /*0ac0*/  SHF.R.U32.HI R24, RZ, 0x4, R24 ;  /* 0x00000004ff187819 */ /* 0x000fc80000011618 */
[----:B------:R-:W-:Y:S02]  /*0ad0*/  PRMT R17, R29, 0x3340, R24 ;  /* 0x000033401d117816 */ /* 0x000fe40000000018 */
[----:B------:R-:W-:Y:S01]  /*0ae0*/  IADD3 R24, PT, PT, R16, R15, RZ ;  /* 0x0000000f10187210 */ /* 0x000fe20007ffe0ff */
[----:B0-----:R-:W-:-:S04]  /*0af0*/  IMAD R21, R15, 0x5, R28 ;  /* 0x000000050f157824 */ /* 0x001fc800078e021c */
[----:B------:R-:W-:Y:S01]  /*0b00*/  IMAD.IADD R23, R23, 0x1, R24 ;  /* 0x0000000117177824 */ /* 0x000fe200078e0218 */
[----:B------:R-:W-:Y:S01]  /*0b10*/  IADD3 R24, PT, PT, R24, 0x2, R2 ;  /* 0x0000000218187810 */ /* 0x000fe20007ffe002 */
[----:B------:R-:W-:-:S03]  /*0b20*/  IMAD R21, R0, 0x4, R21 ;  /* 0x0000000400157824 */ /* 0x000fc600078e0215 */
[----:B------:R-:W-:Y:S01]  /*0b30*/  SHF.R.U32.HI R28, RZ, 0x2, R24 ;  /* 0x00000002ff1c7819 */ /* 0x000fe20000011618 */
[----:B------:R-:W-:Y:S01]  /*0b40*/  IMAD.IADD R24, R3, 0x1, R22 ;  /* 0x0000000103187824 */ /* 0x000fe200078e0216 */
[----:B------:R-:W-:-:S03]  /*0b50*/  SHF.R.U32.HI R21, RZ, 0x4, R21 ;  /* 0x00000004ff157819 */ /* 0x000fc60000011615 */
[----:B------:R-:W-:Y:S01]  /*0b60*/  IMAD.IADD R22, R8, 0x1, R24 ;  /* 0x0000000108167824 */ /* 0x000fe200078e0218 */
[----:B------:R-:W-:-:S03]  /*0b70*/  PRMT R28, R21, 0x3340, R28 ;  /* 0x00003340151c7816 */ /* 0x000fc6000000001c */
[----:B------:R-:W-:Y:S01]  /*0b80*/  IMAD R21, R8, 0x2, R22 ;  /* 0x0000000208157824 */ /* 0x000fe200078e0216 */
[----:B------:R-:W-:-:S03]  /*0b90*/  LEA R23, R12, R23, 0x2 ;  /* 0x000000170c177211 */ /* 0x000fc600078e10ff */
[----:B-1----:R-:W-:Y:S01]  /*0ba0*/  IMAD R25, R14, 0x4, R21 ;  /* 0x000000040e197824 */ /* 0x002fe200078e0215 */
[----:B------:R-:W-:Y:S01]  /*0bb0*/  SHF.R.U32.HI R23, RZ, 0x4, R23 ;  /* 0x00000004ff177819 */ /* 0x000fe20000011617 */
[C---:B------:R-:W-:Y:S02]  /*0bc0*/  IMAD R22, R15.reuse, 0x2, R22 ;  /* 0x000000020f167824 */ /* 0x040fe400078e0216 */
[----:B------:R-:W-:Y:S01]  /*0bd0*/  IMAD R21, R15, 0x3, R24 ;  /* 0x000000030f157824 */ /* 0x000fe200078e0218 */
[----:B------:R-:W-:Y:S02]  /*0be0*/  SHF.R.U32.HI R25, RZ, 0x4, R25 ;  /* 0x00000004ff197819 */ /* 0x000fe40000011619 */
[----:B------:R-:W-:Y:S01]  /*0bf0*/  PRMT R15, R17, 0x5410, R28 ;  /* 0x00005410110f7816 */ /* 0x000fe2000000001c */
[----:B------:R-:W-:Y:S01]  /*0c00*/  IMAD R21, R13, 0x4, R21 ;  /* 0x000000040d157824 */ /* 0x000fe200078e0215 */
[----:B------:R-:W-:Y:S01]  /*0c10*/  PRMT R17, R23, 0x3340, R25 ;  /* 0x0000334017117816 */ /* 0x000fe20000000019 */
[----:B------:R-:W-:-:S02]  /*0c20*/  IMAD R23, R11, 0x4, R22 ;  /* 0x000000040b177824 */ /* 0x000fc400078e0216 */
[----:B------:R-:W-:Y:S01]  /*0c30*/  IMAD.IADD R22, R3, 0x1, R26 ;  /* 0x0000000103167824 */ /* 0x000fe200078e021a */
[----:B------:R-:W-:Y:S02]  /*0c40*/  SHF.R.U32.HI R26, RZ, 0x4, R21 ;  /* 0x00000004ff1a7819 */ /* 0x000fe40000011615 */
[----:B------:R-:W-:Y:S02]  /*0c50*/  SHF.R.U32.HI R23, RZ, 0x4, R23 ;  /* 0x00000004ff177819 */ /* 0x000fe40000011617 */
[----:B------:R-:W-:Y:S02]  /*0c60*/  IADD3 R21, PT, PT, R8, R22, RZ ;  /* 0x0000001608157210 */ /* 0x000fe40007ffe0ff */
[----:B------:R-:W-:Y:S01]  /*0c70*/  PRMT R26, R26, 0x3340, R23 ;  /* 0x000033401a1a7816 */ /* 0x000fe20000000017 */
[C---:B---3--:R-:W-:Y:S02]  /*0c80*/  IMAD R23, R5.reuse, 0x7, R22 ;  /* 0x0000000705177824 */ /* 0x048fe400078e0216 */
[----:B------:R-:W-:-:S02]  /*0c90*/  IMAD R28, R5, 0x6, R21 ;  /* 0x00000006051c7824 */ /* 0x000fc400078e0215 */
[----:B------:R-:W-:Y:S02]  /*0ca0*/  IMAD R23, R10, 0x3, R23 ;  /* 0x000000030a177824 */ /* 0x000fe400078e0217 */
[----:B------:R-:W-:-:S03]  /*0cb0*/  IMAD R28, R9, 0x3, R28 ;  /* 0x00000003091c7824 */ /* 0x000fc600078e021c */
[----:B------:R-:W-:Y:S02]  /*0cc0*/  SHF.R.U32.HI R23, RZ, 0x4, R23 ;  /* 0x00000004ff177819 */ /* 0x000fe40000011617 */
[----:B------:R-:W-:Y:S02]  /*0cd0*/  SHF.R.U32.HI R28, RZ, 0x4, R28 ;  /* 0x00000004ff1c7819 */ /* 0x000fe4000001161c */
[----:B------:R-:W-:Y:S01]  /*0ce0*/  PRMT R17, R26, 0x5410, R17 ;  /* 0x000054101a117816 */ /* 0x000fe20000000011 */
[C---:B------:R-:W-:Y:S01]  /*0cf0*/  IMAD.IADD R26, R8.reuse, 0x1, R21 ;  /* 0x00000001081a7824 */ /* 0x040fe200078e0215 */
[----:B------:R-:W-:Y:S01]  /*0d00*/  PRMT R25, R23, 0x3340, R28 ;  /* 0x0000334017197816 */ /* 0x000fe2000000001c */
[----:B------:R-:W-:Y:S02]  /*0d10*/  IMAD.IADD R23, R8, 0x1, R5 ;  /* 0x0000000108177824 */ /* 0x000fe400078e0205 */
[----:B------:R-:W-:Y:S02]  /*0d20*/  IMAD R21, R5, 0x5, R26 ;  /* 0x0000000505157824 */ /* 0x000fe400078e021a */
[----:B----4-:R-:W-:-:S02]  /*0d30*/  IMAD R27, R23, 0x4, R20 ;  /* 0x00000004171b7824 */ /* 0x010fc400078e0214 */
[----:B------:R-:W-:Y:S02]  /*0d40*/  IMAD R21, R0, 0x3, R21 ;  /* 0x0000000300157824 */ /* 0x000fe400078e0215 */
[----:B------:R-:W-:Y:S02]  /*0d50*/  IMAD R27, R2, 0x3, R27 ;  /* 0x00000003021b7824 */ /* 0x000fe400078e021b */
[----:B------:R-:W-:Y:S01]  /*0d60*/  IMAD.IADD R24, R3, 0x1, R24 ;  /* 0x0000000103187824 */ /* 0x000fe200078e0218 */
[----:B------:R-:W-:Y:S02]  /*0d70*/  SHF.R.U32.HI R21, RZ, 0x4, R21 ;  /* 0x00000004ff157819 */ /* 0x000fe40000011615 */
[----:B------:R-:W-:Y:S02]  /*0d80*/  SHF.R.U32.HI R26, RZ, 0x4, R27 ;  /* 0x00000004ff1a7819 */ /* 0x000fe4000001161b */
[----:B------:R-:W-:Y:S02]  /*0d90*/  IADD3 R28, PT, PT, R8, R24, RZ ;  /* 0x00000018081c7210 */ /* 0x000fe40007ffe0ff */
[----:B------:R-:W-:-:S03]  /*0da0*/  PRMT R26, R21, 0x3340, R26 ;  /* 0x00003340151a7816 */ /* 0x000fc6000000001a */
[----:B------:R-:W-:Y:S01]  /*0db0*/  IMAD.IADD R23, R23, 0x1, R28 ;  /* 0x0000000117177824 */ /* 0x000fe200078e021c */
        /* <DEDUP_REMOVED lines=8> */
[C---:B------:R-:W-:Y:S02]  /*0e40*/  IMAD R25, R5.reuse, 0x2, R28 ;  /* 0x0000000205197824 */ /* 0x040fe400078e021c */
[----:B------:R-:W-:Y:S02]  /*0e50*/  IMAD R28, R5, 0x3, R24 ;  /* 0x00000003051c7824 */ /* 0x000fe400078e0218 */
[----:B------:R-:W3:Y:S01]  /*0e60*/  LDG.E.CONSTANT R5, desc[UR4][R6.64+0x1c] ;  /* 0x00001c0406057981 */ /* 0x000ee2000c1e9900 */
[----:B------:R-:W-:Y:S02]  /*0e70*/  IMAD R25, R11, 0x3, R25 ;  /* 0x000000030b197824 */ /* 0x000fe400078e0219 */
[----:B------:R-:W-:-:S03]  /*0e80*/  IMAD R28, R13, 0x3, R28 ;  /* 0x000000030d1c7824 */ /* 0x000fc600078e021c */
[----:B------:R-:W-:Y:S02]  /*0e90*/  SHF.R.U32.HI R25, RZ, 0x4, R25 ;  /* 0x00000004ff197819 */ /* 0x000fe40000011619 */
[----:B------:R-:W-:-:S04]  /*0ea0*/  SHF.R.U32.HI R28, RZ, 0x4, R28 ;  /* 0x00000004ff1c7819 */ /* 0x000fc8000001161c */
[----:B------:R-:W-:Y:S02]  /*0eb0*/  PRMT R27, R28, 0x3340, R25 ;  /* 0x000033401c1b7816 */ /* 0x000fe40000000019 */
[----:B------:R0:W4:Y:S01]  /*0ec0*/  LDG.E.CONSTANT R25, desc[UR4][R6.64+0x20] ;  /* 0x0000200406197981 */ /* 0x000122000c1e9900 */
[----:B------:R-:W-:Y:S01]  /*0ed0*/  IMAD.IADD R22, R3, 0x1, R22 ;  /* 0x0000000103167824 */ /* 0x000fe200078e0216 */
[----:B------:R-:W-:-:S03]  /*0ee0*/  PRMT R27, R27, 0x5410, R26 ;  /* 0x000054101b1b7816 */ /* 0x000fc6000000001a */
[----:B------:R-:W-:Y:S01]  /*0ef0*/  IMAD.IADD R26, R8, 0x1, R22 ;  /* 0x00000001081a7824 */ /* 0x000fe200078e0216 */
[----:B------:R1:W-:Y:S01]  /*0f00*/  STG.E desc[UR4][R18.64+0x18], R15 ;  /* 0x0000180f12007986 */ /* 0x0003e2000c101904 */
[C---:B------:R-:W-:Y:S02]  /*0f10*/  IMAD.IADD R24, R3.reuse, 0x1, R24 ;  /* 0x0000000103187824 */ /* 0x040fe400078e0218 */
[----:B------:R-:W-:Y:S01]  /*0f20*/  IMAD.IADD R20, R3, 0x1, R20 ;  /* 0x0000000103147824 */ /* 0x000fe200078e0214 */
[----:B------:R5:W-:Y:S04]  /*0f30*/  STG.E desc[UR4][R18.64+0x1c], R17 ;  /* 0x00001c1112007986 */ /* 0x000be8000c101904 */
[----:B------:R3:W-:Y:S04]  /*0f40*/  STG.E desc[UR4][R18.64+0x20], R21 ;  /* 0x0000201512007986 */ /* 0x0007e8000c101904 */
[----:B------:R3:W-:Y:S01]  /*0f50*/  STG.E desc[UR4][R18.64+0x24], R27 ;  /* 0x0000241b12007986 */ /* 0x0007e2000c101904 */
[----:B------:R-:W-:-:S05]  /*0f60*/  IMAD R4, R16, 0x6, R4 ;  /* 0x0000000610047824 */ /* 0x000fca00078e0204 */
[----:B------:R-:W-:Y:S01]  /*0f70*/  SHF.R.U32.HI R4, RZ, 0x4, R4 ;  /* 0x00000004ff047819 */ /* 0x000fe20000011604 */
[C---:B--2---:R-:W-:Y:S02]  /*0f80*/  IMAD R29, R23.reuse, 0x7, R22 ;  /* 0x00000007171d7824 */ /* 0x044fe400078e0216 */
[--C-:B0-----:R-:W-:Y:S02]  /*0f90*/  IMAD R6, R23, 0x6, R26.reuse ;  /* 0x0000000617067824 */ /* 0x101fe400078e021a */
[----:B------:R-:W-:Y:S02]  /*0fa0*/  IMAD.IADD R26, R8, 0x1, R26 ;  /* 0x00000001081a7824 */ /* 0x000fe400078e021a */
[----:B------:R-:W-:Y:S02]  /*0fb0*/  IMAD R29, R10, 0x2, R29 ;  /* 0x000000020a1d7824 */ /* 0x000fe400078e021d */
[----:B------:R-:W-:Y:S02]  /*0fc0*/  IMAD R7, R9, 0x2, R6 ;  /* 0x0000000209077824 */ /* 0x000fe400078e0206 */
[----:B-1----:R-:W-:Y:S01]  /*0fd0*/  IMAD R15, R23, 0x5, R26 ;  /* 0x00000005170f7824 */ /* 0x002fe200078e021a */
[----:B------:R-:W-:-:S02]  /*0fe0*/  SHF.R.U32.HI R6, RZ, 0x4, R29 ;  /* 0x00000004ff067819 */ /* 0x000fc4000001161d */
[----:B------:R-:W-:Y:S01]  /*0ff0*/  SHF.R.U32.HI R7, RZ, 0x4, R7 ;  /* 0x00000004ff077819 */ /* 0x000fe20000011607 */
[----:B------:R-:W-:Y:S01]  /*1000*/  IMAD R15, R0, 0x2, R15 ;  /* 0x00000002000f7824 */ /* 0x000fe200078e020f */
[----:B------:R-:W-:Y:S02]  /*1010*/  IADD3 R28, PT, PT, R8, R23, RZ ;  /* 0x00000017081c7210 */ /* 0x000fe40007ffe0ff */
[----:B------:R-:W-:Y:S02]  /*1020*/  PRMT R6, R6, 0x3340, R7 ;  /* 0x0000334006067816 */ /* 0x000fe40000000007 */
[----:B------:R-:W-:Y:S01]  /*1030*/  SHF.R.U32.HI R7, RZ, 0x4, R15 ;  /* 0x00000004ff077819 */ /* 0x000fe2000001160f */
[----:B------:R-:W-:Y:S02]  /*1040*/  IMAD.IADD R15, R8, 0x1, R24 ;  /* 0x00000001080f7824 */ /* 0x000fe400078e0218 */
[----:B------:R-:W-:Y:S02]  /*1050*/  IMAD.IADD R26, R11, 0x1, R23 ;  /* 0x000000010b1a7824 */ /* 0x000fe400078e0217 */
[----:B------:R-:W-:-:S02]  /*1060*/  IMAD R28, R28, 0x4, R20 ;  /* 0x000000041c1c7824 */ /* 0x000fc400078e0214 */
[----:B-----5:R-:W-:Y:S01]  /*1070*/  IMAD.IADD R17, R8, 0x1, R15 ;  /* 0x0000000108117824 */ /* 0x020fe200078e020f */
[----:B------:R-:W-:Y:S01]  /*1080*/  LEA R15, R26, R15, 0x1 ;  /* 0x0000000f1a0f7211 */ /* 0x000fe200078e08ff */
[C---:B------:R-:W-:Y:S01]  /*1090*/  IMAD R26, R23.reuse, 0x3, R24 ;  /* 0x00000003171a7824 */ /* 0x040fe200078e0218 */
[----:B------:R-:W-:Y:S01]  /*10a0*/  LEA R28, R2, R28, 0x1 ;  /* 0x0000001c021c7211 */ /* 0x000fe200078e08ff */
[--C-:B------:R-:W-:Y:S02]  /*10b0*/  IMAD.IADD R23, R23, 0x1, R17.reuse ;  /* 0x0000000117177824 */ /* 0x100fe400078e0211 */
[----:B------:R-:W-:Y:S01]  /*10c0*/  IMAD.IADD R17, R8, 0x1, R17 ;  /* 0x0000000108117824 */ /* 0x000fe200078e0211 */
[----:B------:R-:W-:Y:S01]  /*10d0*/  SHF.R.U32.HI R28, RZ, 0x4, R28 ;  /* 0x00000004ff1c7819 */ /* 0x000fe2000001161c */
[----:B------:R-:W-:Y:S02]  /*10e0*/  IMAD R26, R13, 0x2, R26 ;  /* 0x000000020d1a7824 */ /* 0x000fe400078e021a */
[----:B------:R-:W-:-:S02]  /*10f0*/  IMAD R17, R14, 0x2, R17 ;  /* 0x000000020e117824 */ /* 0x000fc400078e0211 */
[----:B------:R-:W-:Y:S01]  /*1100*/  IMAD R23, R12, 0x2, R23 ;  /* 0x000000020c177824 */ /* 0x000fe200078e0217 */
[----:B------:R-:W-:Y:S02]  /*1110*/  PRMT R7, R7, 0x3340, R28 ;  /* 0x0000334007077816 */ /* 0x000fe4000000001c */
[----:B------:R-:W-:Y:S02]  /*1120*/  SHF.R.U32.HI R26, RZ, 0x4, R26 ;  /* 0x00000004ff1a7819 */ /* 0x000fe4000001161a */
[----:B------:R-:W-:Y:S01]  /*1130*/  SHF.R.U32.HI R15, RZ, 0x4, R15 ;  /* 0x00000004ff0f7819 */ /* 0x000fe2000001160f */
[----:B------:R-:W-:Y:S01]  /*1140*/  IMAD.IADD R22, R3, 0x1, R22 ;  /* 0x0000000103167824 */ /* 0x000fe200078e0216 */
[----:B------:R-:W-:Y:S02]  /*1150*/  SHF.R.U32.HI R28, RZ, 0x4, R17 ;  /* 0x00000004ff1c7819 */ /* 0x000fe40000011611 */
[----:B------:R-:W-:Y:S02]  /*1160*/  SHF.R.U32.HI R23, RZ, 0x4, R23 ;  /* 0x00000004ff177819 */ /* 0x000fe40000011617 */
[----:B------:R-:W-:-:S02]  /*1170*/  PRMT R26, R26, 0x3340, R15 ;  /* 0x000033401a1a7816 */ /* 0x000fc4000000000f */
[----:B------:R-:W-:Y:S01]  /*1180*/  PRMT R15, R23, 0x3340, R28 ;  /* 0x00003340170f7816 */ /* 0x000fe2000000001c */
[--C-:B------:R-:W-:Y:S01]  /*1190*/  IMAD.IADD R23, R8, 0x1, R22.reuse ;  /* 0x0000000108177824 */ /* 0x100fe200078e0216 */
[----:B------:R-:W-:Y:S01]  /*11a0*/  PRMT R17, R6, 0x5410, R7 ;  /* 0x0000541006117816 */ /* 0x000fe20000000007 */
[----:B---3--:R-:W-:Y:S01]  /*11b0*/  IMAD R21, R5, 0x7, R22 ;  /* 0x0000000705157824 */ /* 0x008fe200078e0216 */
[C---:B------:R-:W-:Y:S01]  /*11c0*/  IADD3 R7, PT, PT, R8.reuse, R5, RZ ;  /* 0x0000000508077210 */ /* 0x040fe20007ffe0ff */
[----:B------:R-:W-:Y:S02]  /*11d0*/  IMAD.IADD R28, R8, 0x1, R23 ;  /* 0x00000001081c7824 */ /* 0x000fe400078e0217 */
[C---:B------:R-:W-:Y:S01]  /*11e0*/  IMAD.IADD R20, R3.reuse, 0x1, R20 ;  /* 0x0000000103147824 */ /* 0x040fe200078e0214 */
[----:B------:R0:W-:Y:S01]  /*11f0*/  STG.E desc[UR4][R18.64+0x28], R17 ;  /* 0x0000281112007986 */ /* 0x0001e2000c101904 */
[----:B------:R-:W-:Y:S02]  /*1200*/  IMAD.IADD R24, R3, 0x1, R24 ;  /* 0x0000000103187824 */ /* 0x000fe400078e0218 */
[----:B------:R-:W-:-:S02]  /*1210*/  IMAD.IADD R10, R10, 0x1, R21 ;  /* 0x000000010a0a7824 */ /* 0x000fc400078e0215 */
[----:B------:R-:W-:Y:S02]  /*1220*/  IMAD R27, R7, 0x4, R20 ;  /* 0x00000004071b7824 */ /* 0x000fe400078e0214 */
[----:B------:R-:W-:Y:S02]  /*1230*/  IMAD.IADD R6, R8, 0x1, R24 ;  /* 0x0000000108067824 */ /* 0x000fe400078e0218 */
[----:B0-----:R-:W-:Y:S02]  /*1240*/  IMAD R17, R5, 0x5, R28 ;  /* 0x0000000505117824 */ /* 0x001fe400078e021c */
[C---:B------:R-:W-:Y:S02]  /*1250*/  IMAD.IADD R20, R3.reuse, 0x1, R20 ;  /* 0x0000000103147824 */ /* 0x040fe400078e0214 */
[----:B------:R-:W-:Y:S01]  /*1260*/  IMAD.IADD R17, R0, 0x1, R17 ;  /* 0x0000000100117824 */ /* 0x000fe200078e0211 */
[----:B------:R-:W-:Y:S01]  /*1270*/  SHF.R.U32.HI R0, RZ, 0x4, R10 ;  /* 0x00000004ff007819 */ /* 0x000fe2000001160a */
[C---:B------:R-:W-:Y:S01]  /*1280*/  IMAD.IADD R22, R3.reuse, 0x1, R22 ;  /* 0x0000000103167824 */ /* 0x040fe200078e0216 */
[----:B------:R-:W-:Y:S01]  /*1290*/  IADD3 R2, PT, PT, R2, R27, RZ ;  /* 0x0000001b02027210 */ /* 0x000fe20007ffe0ff */
[----:B------:R-:W-:-:S02]  /*12a0*/  IMAD.IADD R3, R3, 0x1, R24 ;  /* 0x0000000103037824 */ /* 0x000fc400078e0218 */
[C---:B------:R-:W-:Y:S02]  /*12b0*/  IMAD R24, R5.reuse, 0x3, R24 ;  /* 0x0000000305187824 */ /* 0x040fe400078e0218 */
[--C-:B------:R-:W-:Y:S01]  /*12c0*/  IMAD R10, R5, 0x2, R6.reuse ;  /* 0x00000002050a7824 */ /* 0x100fe200078e0206 */
[----:B------:R-:W-:Y:S01]  /*12d0*/  PRMT R15, R26, 0x5410, R15 ;  /* 0x000054101a0f7816 */ /* 0x000fe2000000000f */
[----:B------:R-:W-:Y:S01]  /*12e0*/  IMAD R21, R8, 0x2, R6 ;  /* 0x0000000208157824 */ /* 0x000fe200078e0206 */
[----:B------:R-:W-:Y:S01]  /*12f0*/  SHF.R.U32.HI R2, RZ, 0x4, R2 ;  /* 0x00000004ff027819 */ /* 0x000fe20000011602 */
[----:B------:R-:W-:Y:S01]  /*1300*/  IMAD.IADD R10, R11, 0x1, R10 ;  /* 0x000000010b0a7824 */ /* 0x000fe200078e020a */
[----:B------:R-:W-:Y:S01]  /*1310*/  SHF.R.U32.HI R17, RZ, 0x4, R17 ;  /* 0x00000004ff117819 */ /* 0x000fe20000011611 */
[----:B------:R-:W-:Y:S01]  /*1320*/  IMAD R26, R5, 0x6, R23 ;  /* 0x00000006051a7824 */ /* 0x000fe200078e0217 */
[----:B------:R-:W-:Y:S02]  /*1330*/  IADD3 R24, PT, PT, R13, R24, RZ ;  /* 0x000000180d187210 */ /* 0x000fe40007ffe0ff */
[----:B------:R-:W-:-:S02]  /*1340*/  IADD3 R6, PT, PT, R12, R7, R6 ;  /* 0x000000070c067210 */ /* 0x000fc40007ffe006 */
[----:B------:R-:W-:Y:S02]  /*1350*/  PRMT R5, R17, 0x3340, R2 ;  /* 0x0000334011057816 */ /* 0x000fe40000000002 */
[----:B------:R-:W-:Y:S02]  /*1360*/  SHF.R.U32.HI R7, RZ, 0x4, R24 ;  /* 0x00000004ff077819 */ /* 0x000fe40000011618 */
[----:B------:R-:W-:Y:S01]  /*1370*/  SHF.R.U32.HI R2, RZ, 0x4, R6 ;  /* 0x00000004ff027819 */ /* 0x000fe20000011606 */
[----:B------:R-:W-:Y:S01]  /*1380*/  IMAD.IADD R6, R8, 0x1, R22 ;  /* 0x0000000108067824 */ /* 0x000fe200078e0216 */
[----:B------:R-:W-:Y:S02]  /*1390*/  SHF.R.U32.HI R10, RZ, 0x4, R10 ;  /* 0x00000004ff0a7819 */ /* 0x000fe4000001160a */
[----:B------:R-:W-:Y:S01]  /*13a0*/  IADD3 R26, PT, PT, R9, R26, RZ ;  /* 0x0000001a091a7210 */ /* 0x000fe20007ffe0ff */
[----:B------:R-:W-:Y:S01]  /*13b0*/  IMAD.IADD R14, R14, 0x1, R21 ;  /* 0x000000010e0e7824 */ /* 0x000fe200078e0215 */
[----:B------:R-:W-:Y:S01]  /*13c0*/  PRMT R7, R7, 0x3340, R10 ;  /* 0x0000334007077816 */ /* 0x000fe2000000000a */
[C---:B----4-:R-:W-:Y:S01]  /*13d0*/  IMAD.IADD R11, R8.reuse, 0x1, R25 ;  /* 0x00000001080b7824 */ /* 0x050fe200078e0219 */
[----:B------:R-:W-:Y:S01]  /*13e0*/  SHF.R.U32.HI R9, RZ, 0x4, R26 ;  /* 0x00000004ff097819 */ /* 0x000fe2000001161a */
[C---:B------:R-:W-:Y:S01]  /*13f0*/  IMAD.IADD R10, R8.reuse, 0x1, R6 ;  /* 0x00000001080a7824 */ /* 0x040fe200078e0206 */
[----:B------:R-:W-:Y:S01]  /*1400*/  IADD3 R12, PT, PT, R8, R3, RZ ;  /* 0x00000003080c7210 */ /* 0x000fe20007ffe0ff */
[----:B------:R-:W-:Y:S01]  /*1410*/  IMAD R20, R11, 0x4, R20 ;  /* 0x000000040b147824 */ /* 0x000fe200078e0214 */
[----:B------:R-:W-:Y:S01]  /*1420*/  PRMT R0, R0, 0x3340, R9 ;  /* 0x0000334000007816 */ /* 0x000fe20000000009 */
[C---:B------:R-:W-:Y:S01]  /*1430*/  IMAD R22, R25.reuse, 0x7, R22 ;  /* 0x0000000719167824 */ /* 0x040fe200078e0216 */
[----:B------:R-:W-:Y:S01]  /*1440*/  SHF.R.U32.HI R9, RZ, 0x4, R14 ;  /* 0x00000004ff097819 */ /* 0x000fe2000001160e */
[----:B------:R-:W-:-:S02]  /*1450*/  IMAD R6, R25, 0x6, R6 ;  /* 0x0000000619067824 */ /* 0x000fc400078e0206 */
[C---:B------:R-:W-:Y:S02]  /*1460*/  IMAD R10, R25.reuse, 0x5, R10 ;  /* 0x00000005190a7824 */ /* 0x040fe400078e020a */
[C---:B------:R-:W-:Y:S02]  /*1470*/  IMAD R8, R25.reuse, 0x3, R3 ;  /* 0x0000000319087824 */ /* 0x040fe400078e0203 */
[--C-:B------:R-:W-:Y:S02]  /*1480*/  IMAD R25, R25, 0x2, R12.reuse ;  /* 0x0000000219197824 */ /* 0x100fe400078e020c */
[----:B------:R-:W-:Y:S01]  /*1490*/  IMAD.IADD R11, R11, 0x1, R12 ;  /* 0x000000010b0b7824 */ /* 0x000fe200078e020c */
[----:B------:R-:W-:Y:S02]  /*14a0*/  PRMT R2, R2, 0x3340, R9 ;  /* 0x0000334002027816 */ /* 0x000fe40000000009 */
[----:B------:R-:W-:Y:S02]  /*14b0*/  SHF.R.U32.HI R9, RZ, 0x4, R20 ;  /* 0x00000004ff097819 */ /* 0x000fe40000011614 */
[----:B------:R-:W-:-:S02]  /*14c0*/  SHF.R.U32.HI R22, RZ, 0x4, R22 ;  /* 0x00000004ff167819 */ /* 0x000fc40000011616 */
[----:B------:R-:W-:Y:S02]  /*14d0*/  SHF.R.U32.HI R3, RZ, 0x4, R6 ;  /* 0x00000004ff037819 */ /* 0x000fe40000011606 */
[----:B------:R-:W-:Y:S02]  /*14e0*/  SHF.R.U32.HI R10, RZ, 0x4, R10 ;  /* 0x00000004ff0a7819 */ /* 0x000fe4000001160a */
[----:B------:R-:W-:Y:S02]  /*14f0*/  SHF.R.U32.HI R8, RZ, 0x4, R8 ;  /* 0x00000004ff087819 */ /* 0x000fe40000011608 */
[----:B------:R-:W-:Y:S02]  /*1500*/  SHF.R.U32.HI R11, RZ, 0x4, R11 ;  /* 0x00000004ff0b7819 */ /* 0x000fe4000001160b */
[----:B------:R-:W-:Y:S02]  /*1510*/  SHF.R.U32.HI R25, RZ, 0x4, R25 ;  /* 0x00000004ff197819 */ /* 0x000fe40000011619 */
[----:B------:R-:W-:-:S02]  /*1520*/  PRMT R3, R22, 0x3340, R3 ;  /* 0x0000334016037816 */ /* 0x000fc40000000003 */
[----:B------:R-:W-:Y:S02]  /*1530*/  PRMT R10, R10, 0x3340, R9 ;  /* 0x000033400a0a7816 */ /* 0x000fe40000000009 */
[----:B------:R-:W-:Y:S02]  /*1540*/  PRMT R4, R11, 0x3340, R4 ;  /* 0x000033400b047816 */ /* 0x000fe40000000004 */
[----:B------:R-:W-:Y:S02]  /*1550*/  PRMT R25, R8, 0x3340, R25 ;  /* 0x0000334008197816 */ /* 0x000fe40000000019 */
[----:B------:R-:W-:Y:S02]  /*1560*/  PRMT R5, R0, 0x5410, R5 ;  /* 0x0000541000057816 */ /* 0x000fe40000000005 */
[----:B------:R-:W-:Y:S02]  /*1570*/  PRMT R7, R7, 0x5410, R2 ;  /* 0x0000541007077816 */ /* 0x000fe40000000002 */
[----:B------:R-:W-:-:S02]  /*1580*/  PRMT R3, R3, 0x5410, R10 ;  /* 0x0000541003037816 */ /* 0x000fc4000000000a */
[----:B------:R-:W-:Y:S01]  /*1590*/  PRMT R25, R25, 0x5410, R4 ;  /* 0x0000541019197816 */ /* 0x000fe20000000004 */
[----:B------:R-:W-:Y:S04]  /*15a0*/  STG.E desc[UR4][R18.64+0x2c], R15 ;  /* 0x00002c0f12007986 */ /* 0x000fe8000c101904 */
[----:B------:R-:W-:Y:S04]  /*15b0*/  STG.E desc[UR4][R18.64+0x30], R5 ;  /* 0x0000300512007986 */ /* 0x000fe8000c101904 */
[----:B------:R-:W-:Y:S04]  /*15c0*/  STG.E desc[UR4][R18.64+0x34], R7 ;  /* 0x0000340712007986 */ /* 0x000fe8000c101904 */
[----:B------:R-:W-:Y:S04]  /*15d0*/  STG.E desc[UR4][R18.64+0x38], R3 ;  /* 0x0000380312007986 */ /* 0x000fe8000c101904 */
[----:B------:R-:W-:Y:S01]  /*15e0*/  STG.E desc[UR4][R18.64+0x3c], R25 ;  /* 0x00003c1912007986 */ /* 0x000fe2000c101904 */
[----:B------:R-:W-:Y:S05]  /*15f0*/  EXIT ;  /* 0x000000000000794d */ /* 0x000fea0003800000 */
.L_x_1:
[C---:B------:R-:W-:Y:S01]  /*1600*/  ISETP.GE.U32.AND P2, PT, R2.reuse, 0xa, PT ;  /* 0x0000000a0200780c */ /* 0x040fe20003f46070 */
[C---:B------:R-:W-:Y:S01]  /*1610*/  VIADD R0, R2.reuse, 0xffffffe6 ;  /* 0xffffffe602007836 */ /* 0x040fe20000000000 */
[C---:B------:R-:W-:Y:S02]  /*1620*/  ISETP.GE.U32.AND P0, PT, R2.reuse, 0x1a, PT ;  /* 0x0000001a0200780c */ /* 0x040fe40003f06070 */
[C---:B------:R-:W-:Y:S02]  /*1630*/  ISETP.GT.U32.AND P1, PT, R2.reuse, 0x11, PT ;  /* 0x000000110200780c */ /* 0x040fe40003f24070 */
[----:B------:R-:W-:-:S04]  /*1640*/  IADD3 R3, PT, PT, -R2, 0xa, RZ ;  /* 0x0000000a02037810 */ /* 0x000fc80007ffe1ff */
[----:B------:R-:W-:-:S03]  /*1650*/  SEL R27, R0, R3, P1 ;  /* 0x00000003001b7207 */ /* 0x000fc60000800000 */
[C---:B------:R-:W-:Y:S02]  /*1660*/  @P2 VIADD R3, R2.reuse, 0xfffffff6 ;  /* 0xfffffff602032836 */ /* 0x040fe40000000000 */
[----:B------:R-:W-:-:S04]  /*1670*/  @!P0 IADD3 R0, PT, PT, -R2, 0x1a, RZ ;  /* 0x0000001a02008810 */ /* 0x000fc80007ffe1ff */
[----:B------:R-:W-:-:S04]  /*1680*/  VIMNMX R0, PT, PT, R0, R3, PT ;  /* 0x0000000300007248 */ /* 0x000fc80003fe0100 */
[----:B------:R-:W-:-:S04]  /*1690*/  ISETP.GT.AND P0, PT, R0, 0x7, PT ;  /* 0x000000070000780c */ /* 0x000fc80003f04270 */
[----:B------:R-:W-:Y:S02]  /*16a0*/  SEL R25, R6, R10, P0 ;  /* 0x0000000a06197207 */ /* 0x000fe40000000000 */
[----:B------:R-:W-:Y:S02]  /*16b0*/  SEL R24, R7, R11, P0 ;  /* 0x0000000b07187207 */ /* 0x000fe40000000000 */
[----:B------:R-:W-:Y:S02]  /*16c0*/  SEL R26, R4, R8, P0 ;  /* 0x00000008041a7207 */ /* 0x000fe40000000000 */
[----:B------:R-:W-:Y:S02]  /*16d0*/  SEL R3, R5, R9, P0 ;  /* 0x0000000905037207 */ /* 0x000fe40000000000 */
[----:B------:R-:W-:Y:S02]  /*16e0*/  SEL R22, R26, R25, P1 ;  /* 0x000000191a167207 */ /* 0x000fe40000800000 */
[----:B------:R-:W-:-:S05]  /*16f0*/  SEL R23, R3, R24, P1 ;  /* 0x0000001803177207 */ /* 0x000fca0000800000 */
[----:B------:R-:W2:Y:S04]  /*1700*/  LDG.E.CONSTANT R14, desc[UR4][R22.64] ;  /* 0x00000004160e7981 */ /* 0x000ea8000c1e9900 */
[----:B------:R-:W2:Y:S04]  /*1710*/  LDG.E.CONSTANT R15, desc[UR4][R22.64+0x4] ;  /* 0x00000404160f7981 */ /* 0x000ea8000c1e9900 */
[----:B------:R-:W3:Y:S04]  /*1720*/  LDG.E.CONSTANT R20, desc[UR4][R22.64+0x8] ;  /* 0x0000080416147981 */ /* 0x000ee8000c1e9900 */
[----:B------:R-:W3:Y:S04]  /*1730*/  LDG.E.CONSTANT R21, desc[UR4][R22.64+0xc] ;  /* 0x00000c0416157981 */ /* 0x000ee8000c1e9900 */
[----:B------:R-:W4:Y:S04]  /*1740*/  LDG.E.CONSTANT R4, desc[UR4][R22.64+0x10] ;  /* 0x0000100416047981 */ /* 0x000f28000c1e9900 */
        /* <DEDUP_REMOVED lines=11> */
[----:B--2---:R0:W-:Y:S04]  /*1800*/  STL.64 [R1], R14 ;  /* 0x0000000e01007387 */ /* 0x0041e80000100a00 */
[----:B0-----:R-:W2:Y:S04]  /*1810*/  LDG.E.CONSTANT R14, desc[UR4][R22.64+0x38] ;  /* 0x00003804160e7981 */ /* 0x001ea8000c1e9900 */
[----:B------:R-:W2:Y:S01]  /*1820*/  LDG.E.CONSTANT R15, desc[UR4][R22.64+0x3c] ;  /* 0x00003c04160f7981 */ /* 0x000ea2000c1e9900 */
[----:B------:R-:W-:-:S04]  /*1830*/  IABS R28, R27 ;  /* 0x0000001b001c7213 */ /* 0x000fc80000000000 */
[----:B------:R-:W0:Y:S01]  /*1840*/  LDC.S8 R0, c[0x3][R28] ;  /* 0x00c000001c007b82 */ /* 0x000e220000000200 */
[----:B------:R-:W-:Y:S01]  /*1850*/  ISETP.GE.AND P0, PT, R27, RZ, PT ;  /* 0x000000ff1b00720c */ /* 0x000fe20003f06270 */
[----:B---3--:R1:W-:Y:S04]  /*1860*/  STL.64 [R1+0x8], R20 ;  /* 0x0000081401007387 */ /* 0x0083e80000100a00 */
[----:B----4-:R1:W-:Y:S04]  /*1870*/  STL.64 [R1+0x10], R4 ;  /* 0x0000100401007387 */ /* 0x0103e80000100a00 */
[----:B-----5:R1:W-:Y:S04]  /*1880*/  STL.64 [R1+0x18], R6 ;  /* 0x0000180601007387 */ /* 0x0203e80000100a00 */
[----:B------:R1:W-:Y:S04]  /*1890*/  STL.64 [R1+0x20], R8 ;  /* 0x0000200801007387 */ /* 0x0003e80000100a00 */
[----:B------:R1:W-:Y:S01]  /*18a0*/  STL.64 [R1+0x28], R10 ;  /* 0x0000280a01007387 */ /* 0x0003e20000100a00 */
[----:B0-----:R-:W-:-:S03]  /*18b0*/  @!P0 IMAD.MOV R0, RZ, RZ, -R0 ;  /* 0x000000ffff008224 */ /* 0x001fc600078e0a00 */
[----:B------:R1:W-:Y:S02]  /*18c0*/  STL.64 [R1+0x30], R12 ;  /* 0x0000300c01007387 */ /* 0x0003e40000100a00 */
[----:B------:R-:W-:Y:S02]  /*18d0*/  ISETP.GT.AND P0, PT, R0, -0x1, PT ;  /* 0xffffffff0000780c */ /* 0x000fe40003f04270 */
[----:B------:R1:W-:Y:S01]  /*18e0*/  STL.64 [R1+0x40], R16 ;  /* 0x0000401001007387 */ /* 0x0003e20000100a00 */
[----:B------:R-:W-:Y:S02]  /*18f0*/  SEL R25, R25, R26, P1 ;  /* 0x0000001a19197207 */ /* 0x000fe40000800000 */
[----:B------:R-:W-:Y:S01]  /*1900*/  SEL R24, R24, R3, P1 ;  /* 0x0000000318187207 */ /* 0x000fe20000800000 */
[----:B--2---:R1:W-:Y:S07]  /*1910*/  STL.64 [R1+0x38], R14 ;  /* 0x0000380e01007387 */ /* 0x0043ee0000100a00 */
[----:B------:R-:W-:Y:S05]  /*1920*/  @P0 BRA `(.L_x_2) ;  /* 0x0000000c00a80947 */ /* 0x000fea0003800000 */
[----:B-1----:R-:W-:Y:S01]  /*1930*/  SHF.R.S32.HI R5, RZ, 0x2, R0 ;  /* 0x00000002ff057819 */ /* 0x002fe20000011400 */
[----:B------:R-:W-:-:S03]  /*1940*/  HFMA2 R3, -RZ, RZ, 0, 5.9604644775390625e-07 ;  /* 0x0000000aff037431 */ /* 0x000fc600000001ff */
[----:B------:R-:W-:Y:S02]  /*1950*/  ISETP.NE.AND P0, PT, R5, -0x1, PT ;  /* 0xffffffff0500780c */ /* 0x000fe40003f05270 */
[----:B------:R-:W-:-:S11]  /*1960*/  IMAD R3, R28, 0x2, R3 ;  /* 0x000000021c037824 */ /* 0x000fd600078e0203 */
[----:B------:R-:W-:Y:S05]  /*1970*/  @!P0 BRA `(.L_x_2) ;  /* 0x0000000c00948947 */ /* 0x000fea0003800000 */
[----:B------:R-:W0:Y:S01]  /*1980*/  LDC.S16 R3, c[0x3][R3] ;  /* 0x00c0000003037b82 */ /* 0x000e220000000600 */
[----:B------:R-:W-:Y:S01]  /*1990*/  ISETP.GT.U32.AND P0, PT, R5, -0x5, PT ;  /* 0xfffffffb0500780c */ /* 0x000fe20003f04070 */
[----:B------:R-:W-:Y:S01]  /*19a0*/  IMAD.MOV.U32 R8, RZ, RZ, 0x80 ;  /* 0x00000080ff087424 */ /* 0x000fe200078e00ff */
[----:B------:R-:W-:Y:S01]  /*19b0*/  IADD3 R10, P2, PT, R25, 0x4, RZ ;  /* 0x00000004190a7810 */ /* 0x000fe20007f5e0ff */
[----:B------:R-:W-:Y:S01]  /*19c0*/  IMAD.MOV.U32 R9, RZ, RZ, -0x2 ;  /* 0xfffffffeff097424 */ /* 0x000fe200078e00ff */
[----:B------:R-:W-:-:S03]  /*19d0*/  LOP3.LUT R4, R5, 0x3, RZ, 0xc, !PT ;  /* 0x0000000305047812 */ /* 0x000fc600078e0cff */
[----:B------:R-:W-:-:S06]  /*19e0*/  IMAD.X R11, RZ, RZ, R24, P2 ;  /* 0x000000ffff0b7224 */ /* 0x000fcc00010e0618 */
[----:B------:R-:W-:Y:S05]  /*19f0*/  @P0 BRA `(.L_x_3) ;  /* 0x0000000c00380947 */ /* 0x000fea0003800000 */
[----:B------:R-:W-:Y:S01]  /*1a00*/  LOP3.LUT R5, R5, 0x1ffffffc, RZ, 0xc, !PT ;  /* 0x1ffffffc05057812 */ /* 0x000fe200078e0cff */
[C---:B0-----:R-:W-:Y:S01]  /*1a10*/  IMAD R22, R3.reuse, 0x3, RZ ;  /* 0x0000000303167824 */ /* 0x041fe200078e02ff */
[C---:B------:R-:W-:Y:S01]  /*1a20*/  SHF.L.U32 R24, R3.reuse, 0x1, RZ ;  /* 0x0000000103187819 */ /* 0x040fe200000006ff */
[----:B------:R-:W-:Y:S01]  /*1a30*/  IMAD.MOV.U32 R6, RZ, RZ, -0x2 ;  /* 0xfffffffeff067424 */ /* 0x000fe200078e00ff */
[----:B------:R-:W-:Y:S01]  /*1a40*/  CS2R R8, SRZ ;  /* 0x0000000000087805 */ /* 0x000fe2000001ff00 */
[----:B------:R-:W-:Y:S02]  /*1a50*/  IMAD.MOV R7, RZ, RZ, -R5 ;  /* 0x000000ffff077224 */ /* 0x000fe400078e0a05 */
[----:B------:R-:W-:Y:S02]  /*1a60*/  IMAD.SHL.U32 R5, R3, 0x4, RZ ;  /* 0x0000000403057824 */ /* 0x000fe400078e00ff */
[----:B------:R-:W-:Y:S01]  /*1a70*/  IMAD.MOV.U32 R26, RZ, RZ, R3 ;  /* 0x000000ffff1a7224 */ /* 0x000fe200078e0003 */
[----:B------:R-:W-:Y:S01]  /*1a80*/  ISETP.GE.AND P0, PT, R7, RZ, PT ;  /* 0x000000ff0700720c */ /* 0x000fe20003f06270 */
[----:B------:R-:W-:-:S12]  /*1a90*/  IMAD.MOV.U32 R20, RZ, RZ, R5 ;  /* 0x000000ffff147224 */ /* 0x000fd800078e0005 */
[----:B------:R-:W-:Y:S05]  /*1aa0*/  @P0 BRA `(.L_x_4) ;  /* 0x0000000800900947 */ /* 0x000fea0003800000 */
[----:B------:R-:W-:Y:S01]  /*1ab0*/  IMAD.MOV R12, RZ, RZ, -R7 ;  /* 0x000000ffff0c7224 */ /* 0x000fe200078e0a07 */
[----:B------:R-:W-:-:S04]  /*1ac0*/  PLOP3.LUT P0, PT, PT, PT, PT, 0x80, 0x8 ;  /* 0x000000000008781c */ /* 0x000fc80003f0f070 */
[----:B------:R-:W-:-:S13]  /*1ad0*/  ISETP.GT.AND P2, PT, R12, 0xc, PT ;  /* 0x0000000c0c00780c */ /* 0x000fda0003f44270 */
[----:B------:R-:W-:Y:S05]  /*1ae0*/  @!P2 BRA `(.L_x_5) ;  /* 0x00000004009ca947 */ /* 0x000fea0003800000 */
[----:B------:R-:W-:-:S13]  /*1af0*/  PLOP3.LUT P0, PT, PT, PT, PT, 0x8, 0x80 ;  /* 0x000000000080781c */ /* 0x000fda0003f0e170 */
.L_x_6:
[----:B-1----:R-:W-:Y:S01]  /*1b00*/  IADD3 R12, PT, PT, R26, 0x80, RZ ;  /* 0x000000801a0c7810 */ /* 0x002fe20007ffe0ff */
[----:B------:R-:W-:Y:S02]  /*1b10*/  VIADD R14, R24, 0x80 ;  /* 0x00000080180e7836 */ /* 0x000fe40000000000 */
[----:B------:R-:W-:Y:S01]  /*1b20*/  VIADD R15, R22, 0x80 ;  /* 0x00000080160f7836 */ /* 0x000fe20000000000 */
[----:B------:R-:W-:Y:S01]  /*1b30*/  SHF.R.S32.HI R13, RZ, 0x8, R12 ;  /* 0x00000008ff0d7819 */ /* 0x000fe2000001140c */
[----:B------:R-:W-:Y:S01]  /*1b40*/  VIADD R16, R20, 0x80 ;  /* 0x0000008014107836 */ /* 0x000fe20000000000 */
[----:B------:R-:W-:Y:S02]  /*1b50*/  SHF.R.S32.HI R17, RZ, 0x8, R14 ;  /* 0x00000008ff117819 */ /* 0x000fe4000001140e */
[----:B------:R-:W-:Y:S01]  /*1b60*/  SHF.R.S32.HI R29, RZ, 0x8, R15 ;  /* 0x00000008ff1d7819 */ /* 0x000fe2000001140f */
[----:B------:R-:W-:Y:S01]  /*1b70*/  IMAD.WIDE R12, R13, 0x4, R10 ;  /* 0x000000040d0c7825 */ /* 0x000fe200078e020a */
[----:B------:R-:W-:-:S03]  /*1b80*/  SHF.R.S32.HI R21, RZ, 0x8, R16 ;  /* 0x00000008ff157819 */ /* 0x000fc60000011410 */
[--C-:B------:R-:W-:Y:S01]  /*1b90*/  IMAD.WIDE R16, R17, 0x4, R10.reuse ;  /* 0x0000000411107825 */ /* 0x100fe200078e020a */
[----:B------:R0:W2:Y:S03]  /*1ba0*/  LDG.E.CONSTANT R15, desc[UR4][R12.64+-0x4] ;  /* 0xfffffc040c0f7981 */ /* 0x0000a6000c1e9900 */
[--C-:B------:R-:W-:Y:S01]  /*1bb0*/  IMAD.WIDE R28, R29, 0x4, R10.reuse ;  /* 0x000000041d1c7825 */ /* 0x100fe200078e020a */
[----:B------:R-:W2:Y:S03]  /*1bc0*/  LDG.E.CONSTANT R14, desc[UR4][R16.64+-0x4] ;  /* 0xfffffc04100e7981 */ /* 0x000ea6000c1e9900 */
[----:B0-----:R-:W-:Y:S01]  /*1bd0*/  IMAD.WIDE R12, R21, 0x4, R10 ;  /* 0x00000004150c7825 */ /* 0x001fe200078e020a */
[----:B------:R0:W3:Y:S04]  /*1be0*/  LDG.E.CONSTANT R17, desc[UR4][R28.64+-0x4] ;  /* 0xfffffc041c117981 */ /* 0x0000e8000c1e9900 */
[----:B------:R1:W3:Y:S01]  /*1bf0*/  LDG.E.CONSTANT R16, desc[UR4][R12.64+-0x4] ;  /* 0xfffffc040c107981 */ /* 0x0002e2000c1e9900 */
[----:B------:R-:W-:-:S02]  /*1c00*/  IMAD.IADD R26, R5, 0x1, R26 ;  /* 0x00000001051a7824 */ /* 0x000fc400078e021a */
[----:B------:R-:W-:-:S03]  /*1c10*/  IMAD.IADD R24, R5, 0x1, R24 ;  /* 0x0000000105187824 */ /* 0x000fc600078e0218 */
[----:B------:R-:W-:Y:S01]  /*1c20*/  IADD3 R21, PT, PT, R26, 0x80, RZ ;  /* 0x000000801a157810 */ /* 0x000fe20007ffe0ff */
[C---:B------:R-:W-:Y:S02]  /*1c30*/  IMAD.IADD R22, R5.reuse, 0x1, R22 ;  /* 0x0000000105167824 */ /* 0x040fe400078e0216 */
[----:B------:R-:W-:Y:S01]  /*1c40*/  VIADD R27, R24, 0x80 ;  /* 0x00000080181b7836 */ /* 0x000fe20000000000 */
[----:B------:R-:W-:Y:S01]  /*1c50*/  SHF.R.S32.HI R21, RZ, 0x8, R21 ;  /* 0x00000008ff157819 */ /* 0x000fe20000011415 */
[----:B0-----:R-:W-:Y:S02]  /*1c60*/  VIADD R28, R22, 0x80 ;  /* 0x00000080161c7836 */ /* 0x001fe40000000000 */
[----:B------:R-:W-:Y:S02]  /*1c70*/  IMAD.IADD R23, R5, 0x1, R20 ;  /* 0x0000000105177824 */ /* 0x000fe400078e0214 */
[----:B-1----:R-:W-:Y:S01]  /*1c80*/  IMAD.WIDE R12, R21, 0x4, R10 ;  /* 0x00000004150c7825 */ /* 0x002fe200078e020a */
[----:B------:R-:W-:-:S02]  /*1c90*/  SHF.R.S32.HI R21, RZ, 0x8, R27 ;  /* 0x00000008ff157819 */ /* 0x000fc4000001141b */
[----:B------:R-:W-:Y:S01]  /*1ca0*/  SHF.R.S32.HI R27, RZ, 0x8, R28 ;  /* 0x00000008ff1b7819 */ /* 0x000fe2000001141c */
[----:B------:R-:W-:Y:S01]  /*1cb0*/  IMAD R25, R6, 0x4, R1 ;  /* 0x0000000406197824 */ /* 0x000fe200078e0201 */
[----:B------:R-:W-:Y:S01]  /*1cc0*/  IADD3 R29, PT, PT, R23, 0x80, RZ ;  /* 0x00000080171d7810 */ /* 0x000fe20007ffe0ff */
[C---:B------:R-:W-:Y:S01]  /*1cd0*/  IMAD.IADD R28, R5.reuse, 0x1, R24 ;  /* 0x00000001051c7824 */ /* 0x040fe200078e0218 */
[----:B------:R-:W4:Y:S01]  /*1ce0*/  LDG.E.CONSTANT R13, desc[UR4][R12.64+-0x4] ;  /* 0xfffffc040c0d7981 */ /* 0x000f22000c1e9900 */
[----:B------:R-:W-:Y:S02]  /*1cf0*/  IMAD.IADD R26, R5, 0x1, R26 ;  /* 0x00000001051a7824 */ /* 0x000fe400078e021a */
[----:B------:R-:W-:-:S05]  /*1d00*/  IMAD.WIDE R20, R21, 0x4, R10 ;  /* 0x0000000415147825 */ /* 0x000fca00078e020a */
[----:B------:R0:W4:Y:S04]  /*1d10*/  LDG.E.CONSTANT R12, desc[UR4][R20.64+-0x4] ;  /* 0xfffffc04140c7981 */ /* 0x000128000c1e9900 */
[----:B--2---:R1:W-:Y:S02]  /*1d20*/  STL.64 [R25], R14 ;  /* 0x0000000e19007387 */ /* 0x0043e40000100a00 */
[----:B-1----:R-:W-:Y:S02]  /*1d30*/  IMAD.WIDE R14, R27, 0x4, R10 ;  /* 0x000000041b0e7825 */ /* 0x002fe400078e020a */
[----:B---3--:R1:W-:Y:S02]  /*1d40*/  STL.64 [R25+-0x8], R16 ;  /* 0xfffff81019007387 */ /* 0x0083e40000100a00 */
[----:B------:R-:W-:-:S02]  /*1d50*/  VIADD R27, R28, 0x80 ;  /* 0x000000801c1b7836 */ /* 0x000fc40000000000 */
[----:B------:R-:W2:Y:S01]  /*1d60*/  LDG.E.CONSTANT R15, desc[UR4][R14.64+-0x4] ;  /* 0xfffffc040e0f7981 */ /* 0x000ea2000c1e9900 */
[----:B-1----:R-:W-:Y:S01]  /*1d70*/  SHF.R.S32.HI R25, RZ, 0x8, R29 ;  /* 0x00000008ff197819 */ /* 0x002fe2000001141d */
[----:B------:R-:W-:Y:S01]  /*1d80*/  VIADD R16, R26, 0x80 ;  /* 0x000000801a107836 */ /* 0x000fe20000000000 */
[----:B------:R-:W-:-:S03]  /*1d90*/  SHF.R.S32.HI R27, RZ, 0x8, R27 ;  /* 0x00000008ff1b7819 */ /* 0x000fc6000001141b */
[----:B------:R-:W-:Y:S01]  /*1da0*/  IMAD.WIDE R24, R25, 0x4, R10 ;  /* 0x0000000419187825 */ /* 0x000fe200078e020a */
[----:B------:R-:W-:-:S03]  /*1db0*/  SHF.R.S32.HI R17, RZ, 0x8, R16 ;  /* 0x00000008ff117819 */ /* 0x000fc60000011410 */
[--C-:B0-----:R-:W-:Y:S01]  /*1dc0*/  IMAD.WIDE R20, R27, 0x4, R10.reuse ;  /* 0x000000041b147825 */ /* 0x101fe200078e020a */
[----:B------:R0:W2:Y:S04]  /*1dd0*/  LDG.E.CONSTANT R14, desc[UR4][R24.64+-0x4] ;  /* 0xfffffc04180e7981 */ /* 0x0000a8000c1e9900 */
[----:B------:R1:W3:Y:S01]  /*1de0*/  LDG.E.CONSTANT R16, desc[UR4][R20.64+-0x4] ;  /* 0xfffffc0414107981 */ /* 0x0002e2000c1e9900 */
[----:B0-----:R-:W-:-:S05]  /*1df0*/  IMAD.WIDE R24, R17, 0x4, R10 ;  /* 0x0000000411187825 */ /* 0x001fca00078e020a */
[----:B------:R0:W3:Y:S01]  /*1e00*/  LDG.E.CONSTANT R17, desc[UR4][R24.64+-0x4] ;  /* 0xfffffc0418117981 */ /* 0x0000e2000c1e9900 */
[C---:B------:R-:W-:Y:S02]  /*1e10*/  VIADD R27, R6.reuse, 0xfffffffc ;  /* 0xfffffffc061b7836 */ /* 0x040fe40000000000 */
[----:B-1----:R-:W-:Y:S02]  /*1e20*/  VIADD R20, R6, 0xfffffff8 ;  /* 0xfffffff806147836 */ /* 0x002fe40000000000 */
[----:B------:R-:W-:Y:S01]  /*1e30*/  IMAD.IADD R22, R5, 0x1, R22 ;  /* 0x0000000105167824 */ /* 0x000fe200078e0216 */
[----:B------:R-:W-:Y:S01]  /*1e40*/  LEA R29, R27, R1, 0x2 ;  /* 0x000000011b1d7211 */ /* 0x000fe200078e10ff */
[C---:B------:R-:W-:Y:S01]  /*1e50*/  IMAD.IADD R27, R5.reuse, 0x1, R23 ;  /* 0x00000001051b7824 */ /* 0x040fe200078e0217 */
[----:B------:R-:W-:Y:S01]  /*1e60*/  IADD3 R26, PT, PT, R5, R26, RZ ;  /* 0x0000001a051a7210 */ /* 0x000fe20007ffe0ff */
[----:B------:R-:W-:Y:S02]  /*1e70*/  IMAD R23, R20, 0x4, R1 ;  /* 0x0000000414177824 */ /* 0x000fe400078e0201 */
[----:B------:R-:W-:-:S02]  /*1e80*/  VIADD R20, R22, 0x80 ;  /* 0x0000008016147836 */ /* 0x000fc40000000000 */
[----:B0-----:R-:W-:Y:S02]  /*1e90*/  VIADD R25, R27, 0x80 ;  /* 0x000000801b197836 */ /* 0x001fe40000000000 */
[C---:B------:R-:W-:Y:S01]  /*1ea0*/  IMAD.IADD R24, R5.reuse, 0x1, R28 ;  /* 0x0000000105187824 */ /* 0x040fe200078e021c */
[----:B------:R-:W-:Y:S01]  /*1eb0*/  SHF.R.S32.HI R21, RZ, 0x8, R20 ;  /* 0x00000008ff157819 */ /* 0x000fe20000011414 */
[----:B------:R-:W-:Y:S02]  /*1ec0*/  VIADD R28, R26, 0x80 ;  /* 0x000000801a1c7836 */ /* 0x000fe40000000000 */
[----:B------:R-:W-:Y:S01]  /*1ed0*/  IMAD.IADD R22, R5, 0x1, R22 ;  /* 0x0000000105167824 */ /* 0x000fe200078e0216 */
[----:B----4-:R0:W-:Y:S01]  /*1ee0*/  STL.64 [R29], R12 ;  /* 0x0000000c1d007387 */ /* 0x0101e20000100a00 */
[----:B------:R-:W-:Y:S01]  /*1ef0*/  SHF.R.S32.HI R20, RZ, 0x8, R25 ;  /* 0x00000008ff147819 */ /* 0x000fe20000011419 */
[----:B------:R-:W-:-:S05]  /*1f00*/  VIADD R25, R24, 0x80 ;  /* 0x0000008018197836 */ /* 0x000fca0000000000 */
[----:B------:R-:W-:Y:S01]  /*1f10*/  SHF.R.S32.HI R25, RZ, 0x8, R25 ;  /* 0x00000008ff197819 */ /* 0x000fe20000011419 */
[----:B0-----:R-:W-:-:S04]  /*1f20*/  IMAD.WIDE R12, R21, 0x4, R10 ;  /* 0x00000004150c7825 */ /* 0x001fc800078e020a */
[--C-:B------:R-:W-:Y:S02]  /*1f30*/  IMAD.WIDE R20, R20, 0x4, R10.reuse ;  /* 0x0000000414147825 */ /* 0x100fe400078e020a */
[----:B------:R-:W4:Y:S04]  /*1f40*/  LDG.E.CONSTANT R13, desc[UR4][R12.64+-0x4] ;  /* 0xfffffc040c0d7981 */ /* 0x000f28000c1e9900 */
[----:B------:R0:W4:Y:S02]  /*1f50*/  LDG.E.CONSTANT R12, desc[UR4][R20.64+-0x4] ;  /* 0xfffffc04140c7981 */ /* 0x000124000c1e9900 */
[----:B0-----:R-:W-:Y:S02]  /*1f60*/  IMAD.WIDE R20, R25, 0x4, R10 ;  /* 0x0000000419147825 */ /* 0x001fe400078e020a */
[----:B--2---:R0:W-:Y:S02]  /*1f70*/  STL.64 [R29+-0x8], R14 ;  /* 0xfffff80e1d007387 */ /* 0x0041e40000100a00 */
[----:B0-----:R-:W-:Y:S01]  /*1f80*/  SHF.R.S32.HI R15, RZ, 0x8, R28 ;  /* 0x00000008ff0f7819 */ /* 0x001fe2000001141c */
[----:B------:R-:W-:Y:S01]  /*1f90*/  IMAD.IADD R28, R5, 0x1, R27 ;  /* 0x00000001051c7824 */ /* 0x000fe200078e021b */
[----:B---3--:R0:W-:Y:S03]  /*1fa0*/  STL.64 [R23], R16 ;  /* 0x0000001017007387 */ /* 0x0081e60000100a00 */
[----:B------:R-:W-:-:S06]  /*1fb0*/  IMAD.WIDE R14, R15, 0x4, R10 ;  /* 0x000000040f0e7825 */ /* 0x000fcc00078e020a */
[----:B------:R-:W2:Y:S01]  /*1fc0*/  LDG.E.CONSTANT R15, desc[UR4][R14.64+-0x4] ;  /* 0xfffffc040e0f7981 */ /* 0x000ea2000c1e9900 */
[----:B0-----:R-:W-:-:S04]  /*1fd0*/  IADD3 R16, PT, PT, R22, 0x80, RZ ;  /* 0x0000008016107810 */ /* 0x001fc80007ffe0ff */
[----:B------:R-:W-:Y:S01]  /*1fe0*/  SHF.R.S32.HI R17, RZ, 0x8, R16 ;  /* 0x00000008ff117819 */ /* 0x000fe20000011410 */
[----:B------:R-:W-:Y:S01]  /*1ff0*/  VIADD R16, R28, 0x80 ;  /* 0x000000801c107836 */ /* 0x000fe20000000000 */
[----:B------:R0:W2:Y:S04]  /*2000*/  LDG.E.CONSTANT R14, desc[UR4][R20.64+-0x4] ;  /* 0xfffffc04140e7981 */ /* 0x0000a8000c1e9900 */
[----:B------:R-:W-:Y:S01]  /*2010*/  SHF.R.S32.HI R25, RZ, 0x8, R16 ;  /* 0x00000008ff197819 */ /* 0x000fe20000011410 */
[----:B------:R-:W-:-:S04]  /*2020*/  IMAD.WIDE R16, R17, 0x4, R10 ;  /* 0x0000000411107825 */ /* 0x000fc800078e020a */
[----:B0-----:R-:W-:Y:S02]  /*2030*/  IMAD.WIDE R20, R25, 0x4, R10 ;  /* 0x0000000419147825 */ /* 0x001fe400078e020a */
[----:B------:R-:W3:Y:S04]  /*2040*/  LDG.E.CONSTANT R17, desc[UR4][R16.64+-0x4] ;  /* 0xfffffc0410117981 */ /* 0x000ee8000c1e9900 */
[----:B------:R0:W3:Y:S01]  /*2050*/  LDG.E.CONSTANT R16, desc[UR4][R20.64+-0x4] ;  /* 0xfffffc0414107981 */ /* 0x0000e2000c1e9900 */
[----:B------:R-:W-:-:S04]  /*2060*/  VIADD R25, R6, 0xfffffff4 ;  /* 0xfffffff406197836 */ /* 0x000fc80000000000 */
[----:B------:R-:W-:Y:S02]  /*2070*/  IMAD R25, R25, 0x4, R1 ;  /* 0x0000000419197824 */ /* 0x000fe400078e0201 */
[----:B------:R-:W-:Y:S01]  /*2080*/  VIADD R7, R7, 0x10 ;  /* 0x0000001007077836 */ /* 0x000fe20000000000 */
[----:B----4-:R1:W-:Y:S04]  /*2090*/  STL.64 [R23+-0x8], R12 ;  /* 0xfffff80c17007387 */ /* 0x0103e80000100a00 */
[----:B------:R-:W-:Y:S02]  /*20a0*/  ISETP.GE.AND P2, PT, R7, -0xc, PT ;  /* 0xfffffff40700780c */ /* 0x000fe40003f46270 */
[--C-:B------:R-:W-:Y:S01]  /*20b0*/  IADD3 R8, PT, PT, R5, R8, R5.reuse ;  /* 0x0000000805087210 */ /* 0x100fe20007ffe005 */
[----:B------:R-:W-:Y:S01]  /*20c0*/  VIADD R6, R6, 0xfffffff0 ;  /* 0xfffffff006067836 */ /* 0x000fe20000000000 */
[----:B------:R-:W-:Y:S01]  /*20d0*/  IADD3 R9, PT, PT, R9, -0x10, RZ ;  /* 0xfffffff009097810 */ /* 0x000fe20007ffe0ff */
[C---:B------:R-:W-:Y:S01]  /*20e0*/  IMAD.IADD R26, R5.reuse, 0x1, R26 ;  /* 0x00000001051a7824 */ /* 0x040fe200078e021a */
[C---:B------:R-:W-:Y:S01]  /*20f0*/  IADD3 R8, PT, PT, R5.reuse, R8, R5 ;  /* 0x0000000805087210 */ /* 0x040fe20007ffe005 */
[----:B------:R-:W-:-:S02]  /*2100*/  IMAD.IADD R24, R5, 0x1, R24 ;  /* 0x0000000105187824 */ /* 0x000fc400078e0218 */
[C---:B------:R-:W-:Y:S02]  /*2110*/  IMAD.IADD R22, R5.reuse, 0x1, R22 ;  /* 0x0000000105167824 */ /* 0x040fe400078e0216 */
[----:B0-----:R-:W-:Y:S01]  /*2120*/  IMAD.IADD R20, R5, 0x1, R28 ;  /* 0x0000000105147824 */ /* 0x001fe200078e021c */
[----:B--2---:R1:W-:Y:S04]  /*2130*/  STL.64 [R25], R14 ;  /* 0x0000000e19007387 */ /* 0x0043e80000100a00 */
[----:B---3--:R1:W-:Y:S01]  /*2140*/  STL.64 [R25+-0x8], R16 ;  /* 0xfffff81019007387 */ /* 0x0083e20000100a00 */
[----:B------:R-:W-:Y:S05]  /*2150*/  @!P2 BRA `(.L_x_6) ;  /* 0xfffffff80068a947 */ /* 0x000fea000383ffff */
.L_x_5:
[----:B-1----:R-:W-:-:S04]  /*2160*/  IADD3 R12, PT, PT, -R7, RZ, RZ ;  /* 0x000000ff070c7210 */ /* 0x002fc80007ffe1ff */
[----:B------:R-:W-:-:S13]  /*2170*/  ISETP.GT.AND P2, PT, R12, 0x4, PT ;  /* 0x000000040c00780c */ /* 0x000fda0003f44270 */
[----:B------:R-:W-:Y:S05]  /*2180*/  @!P2 BRA `(.L_x_7) ;  /* 0x0000000000d0a947 */ /* 0x000fea0003800000 */
[----:B------:R-:W-:Y:S02]  /*2190*/  VIADD R12, R26, 0x80 ;  /* 0x000000801a0c7836 */ /* 0x000fe40000000000 */
[----:B------:R-:W-:-:S03]  /*21a0*/  VIADD R14, R24, 0x80 ;  /* 0x00000080180e7836 */ /* 0x000fc60000000000 */
[----:B------:R-:W-:Y:S02]  /*21b0*/  SHF.R.S32.HI R13, RZ, 0x8, R12 ;  /* 0x00000008ff0d7819 */ /* 0x000fe4000001140c */
[----:B------:R-:W-:-:S03]  /*21c0*/  SHF.R.S32.HI R17, RZ, 0x8, R14 ;  /* 0x00000008ff117819 */ /* 0x000fc6000001140e */
[----:B------:R-:W-:-:S04]  /*21d0*/  IMAD.WIDE R12, R13, 0x4, R10 ;  /* 0x000000040d0c7825 */ /* 0x000fc800078e020a */
[----:B------:R-:W-:Y:S01]  /*21e0*/  IMAD.WIDE R16, R17, 0x4, R10 ;  /* 0x0000000411107825 */ /* 0x000fe200078e020a */
[----:B------:R0:W2:Y:S04]  /*21f0*/  LDG.E.CONSTANT R15, desc[UR4][R12.64+-0x4] ;  /* 0xfffffc040c0f7981 */ /* 0x0000a8000c1e9900 */
[----:B------:R1:W2:Y:S01]  /*2200*/  LDG.E.CONSTANT R14, desc[UR4][R16.64+-0x4] ;  /* 0xfffffc04100e7981 */ /* 0x0002a2000c1e9900 */
[----:B------:R-:W-:Y:S01]  /*2210*/  VIADD R21, R22, 0x80 ;  /* 0x0000008016157836 */ /* 0x000fe20000000000 */
[----:B------:R-:W-:Y:S01]  /*2220*/  IADD3 R25, PT, PT, R20, 0x80, RZ ;  /* 0x0000008014197810 */ /* 0x000fe20007ffe0ff */
[C---:B------:R-:W-:Y:S02]  /*2230*/  IMAD.IADD R24, R5.reuse, 0x1, R24 ;  /* 0x0000000105187824 */ /* 0x040fe400078e0218 */
[----:B------:R-:W-:Y:S01]  /*2240*/  IMAD R23, R6, 0x4, R1 ;  /* 0x0000000406177824 */ /* 0x000fe200078e0201 */
[----:B------:R-:W-:Y:S01]  /*2250*/  SHF.R.S32.HI R21, RZ, 0x8, R21 ;  /* 0x00000008ff157819 */ /* 0x000fe20000011415 */
[----:B------:R-:W-:Y:S01]  /*2260*/  IMAD.IADD R26, R5, 0x1, R26 ;  /* 0x00000001051a7824 */ /* 0x000fe200078e021a */
[----:B------:R-:W-:-:S03]  /*2270*/  SHF.R.S32.HI R25, RZ, 0x8, R25 ;  /* 0x00000008ff197819 */ /* 0x000fc60000011419 */
[----:B0-----:R-:W-:-:S04]  /*2280*/  IMAD.WIDE R12, R21, 0x4, R10 ;  /* 0x00000004150c7825 */ /* 0x001fc800078e020a */
[----:B------:R-:W-:Y:S02]  /*2290*/  VIADD R21, R24, 0x80 ;  /* 0x0000008018157836 */ /* 0x000fe40000000000 */
[----:B------:R-:W-:Y:S01]  /*22a0*/  IMAD.WIDE R28, R25, 0x4, R10 ;  /* 0x00000004191c7825 */ /* 0x000fe200078e020a */
[----:B------:R-:W3:Y:S03]  /*22b0*/  LDG.E.CONSTANT R13, desc[UR4][R12.64+-0x4] ;  /* 0xfffffc040c0d7981 */ /* 0x000ee6000c1e9900 */
[----:B------:R-:W-:Y:S01]  /*22c0*/  IMAD.IADD R22, R5, 0x1, R22 ;  /* 0x0000000105167824 */ /* 0x000fe200078e0216 */
[----:B------:R-:W-:Y:S01]  /*22d0*/  SHF.R.S32.HI R21, RZ, 0x8, R21 ;  /* 0x00000008ff157819 */ /* 0x000fe20000011415 */
[----:B------:R-:W-:Y:S01]  /*22e0*/  VIADD R27, R26, 0x80 ;  /* 0x000000801a1b7836 */ /* 0x000fe20000000000 */
[----:B------:R0:W3:Y:S04]  /*22f0*/  LDG.E.CONSTANT R12, desc[UR4][R28.64+-0x4] ;  /* 0xfffffc041c0c7981 */ /* 0x0000e8000c1e9900 */
[----:B-1----:R-:W-:-:S02]  /*2300*/  SHF.R.S32.HI R17, RZ, 0x8, R27 ;  /* 0x00000008ff117819 */ /* 0x002fc4000001141b */
[----:B0-----:R-:W-:Y:S01]  /*2310*/  IADD3 R28, PT, PT, R5, R20, RZ ;  /* 0x00000014051c7210 */ /* 0x001fe20007ffe0ff */
[----:B------:R-:W-:-:S04]  /*2320*/  IMAD.WIDE R20, R21, 0x4, R10 ;  /* 0x0000000415147825 */ /* 0x000fc800078e020a */
[----:B------:R-:W-:Y:S02]  /*2330*/  VIADD R27, R28, 0x80 ;  /* 0x000000801c1b7836 */ /* 0x000fe40000000000 */
[----:B------:R-:W-:-:S03]  /*2340*/  IMAD.WIDE R16, R17, 0x4, R10 ;  /* 0x0000000411107825 */ /* 0x000fc600078e020a */
[----:B------:R-:W-:Y:S01]  /*2350*/  SHF.R.S32.HI R27, RZ, 0x8, R27 ;  /* 0x00000008ff1b7819 */ /* 0x000fe2000001141b */
[----:B--2---:R0:W-:Y:S02]  /*2360*/  STL.64 [R23], R14 ;  /* 0x0000000e17007387 */ /* 0x0041e40000100a00 */
[----:B0-----:R-:W-:Y:S02]  /*2370*/  VIADD R14, R22, 0x80 ;  /* 0x00000080160e7836 */ /* 0x001fe40000000000 */
[----:B------:R-:W2:Y:S03]  /*2380*/  LDG.E.CONSTANT R15, desc[UR4][R16.64+-0x4] ;  /* 0xfffffc04100f7981 */ /* 0x000ea6000c1e9900 */
[----:B------:R-:W-:Y:S02]  /*2390*/  SHF.R.S32.HI R25, RZ, 0x8, R14 ;  /* 0x00000008ff197819 */ /* 0x000fe4000001140e */
[----:B------:R0:W2:Y:S03]  /*23a0*/  LDG.E.CONSTANT R14, desc[UR4][R20.64+-0x4] ;  /* 0xfffffc04140e7981 */ /* 0x0000a6000c1e9900 */
[----:B0-----:R-:W-:-:S05]  /*23b0*/  IMAD.WIDE R20, R25, 0x4, R10 ;  /* 0x0000000419147825 */ /* 0x001fca00078e020a */
[----:B------:R0:W4:Y:S02]  /*23c0*/  LDG.E.CONSTANT R17, desc[UR4][R20.64+-0x4] ;  /* 0xfffffc0414117981 */ /* 0x000124000c1e9900 */
[----:B0-----:R-:W-:-:S05]  /*23d0*/  IMAD.WIDE R20, R27, 0x4, R10 ;  /* 0x000000041b147825 */ /* 0x001fca00078e020a */
[----:B------:R0:W4:Y:S01]  /*23e0*/  LDG.E.CONSTANT R16, desc[UR4][R20.64+-0x4] ;  /* 0xfffffc0414107981 */ /* 0x000122000c1e9900 */
[----:B------:R-:W-:-:S04]  /*23f0*/  VIADD R25, R6, 0xfffffffc ;  /* 0xfffffffc06197836 */ /* 0x000fc80000000000 */
[----:B------:R-:W-:Y:S01]  /*2400*/  IMAD R25, R25, 0x4, R1 ;  /* 0x0000000419197824 */ /* 0x000fe200078e0201 */
[----:B---3--:R1:W-:Y:S01]  /*2410*/  STL.64 [R23+-0x8], R12 ;  /* 0xfffff80c17007387 */ /* 0x0083e20000100a00 */
[----:B------:R-:W-:Y:S01]  /*2420*/  PLOP3.LUT P0, PT, PT, PT, PT, 0x8, 0x80 ;  /* 0x000000000080781c */ /* 0x000fe20003f0e170 */
[----:B------:R-:W-:Y:S01]  /*2430*/  VIADD R9, R9, 0xfffffff8 ;  /* 0xfffffff809097836 */ /* 0x000fe20000000000 */
[----:B------:R-:W-:Y:S01]  /*2440*/  IADD3 R8, PT, PT, R5, R8, R5 ;  /* 0x0000000805087210 */ /* 0x000fe20007ffe005 */
[----:B------:R-:W-:Y:S01]  /*2450*/  VIADD R7, R7, 0x8 ;  /* 0x0000000807077836 */ /* 0x000fe20000000000 */
[----:B------:R-:W-:Y:S01]  /*2460*/  IADD3 R6, PT, PT, R6, -0x8, RZ ;  /* 0xfffffff806067810 */ /* 0x000fe20007ffe0ff */
[C---:B------:R-:W-:Y:S02]  /*2470*/  IMAD.IADD R24, R5.reuse, 0x1, R24 ;  /* 0x0000000105187824 */ /* 0x040fe400078e0218 */
[C---:B------:R-:W-:Y:S02]  /*2480*/  IMAD.IADD R22, R5.reuse, 0x1, R22 ;  /* 0x0000000105167824 */ /* 0x040fe400078e0216 */
[----:B0-----:R-:W-:-:S02]  /*2490*/  IMAD.IADD R20, R5, 0x1, R28 ;  /* 0x0000000105147824 */ /* 0x001fc400078e021c */
[----:B------:R-:W-:Y:S01]  /*24a0*/  IMAD.IADD R26, R5, 0x1, R26 ;  /* 0x00000001051a7824 */ /* 0x000fe200078e021a */
[----:B--2---:R1:W-:Y:S04]  /*24b0*/  STL.64 [R25], R14 ;  /* 0x0000000e19007387 */ /* 0x0043e80000100a00 */
[----:B----4-:R1:W-:Y:S02]  /*24c0*/  STL.64 [R25+-0x8], R16 ;  /* 0xfffff81019007387 */ /* 0x0103e40000100a00 */
.L_x_7:
[----:B------:R-:W-:-:S13]  /*24d0*/  ISETP.NE.OR P0, PT, R7, RZ, P0 ;  /* 0x000000ff0700720c */ /* 0x000fda0000705670 */
[----:B------:R-:W-:Y:S05]  /*24e0*/  @!P0 BRA `(.L_x_8) ;  /* 0x0000000000748947 */ /* 0x000fea0003800000 */
.L_x_4:
[----:B01----:R-:W-:Y:S01]  /*24f0*/  VIADD R12, R26, 0x80 ;  /* 0x000000801a0c7836 */ /* 0x003fe20000000000 */
[----:B------:R-:W-:Y:S01]  /*2500*/  IADD3 R14, PT, PT, R24, 0x80, RZ ;  /* 0x00000080180e7810 */ /* 0x000fe20007ffe0ff */
[----:B------:R-:W-:Y:S02]  /*2510*/  VIADD R16, R22, 0x80 ;  /* 0x0000008016107836 */ /* 0x000fe40000000000 */
[----:B------:R-:W-:Y:S01]  /*2520*/  VIADD R17, R20, 0x80 ;  /* 0x0000008014117836 */ /* 0x000fe20000000000 */
[----:B------:R-:W-:Y:S02]  /*2530*/  SHF.R.S32.HI R13, RZ, 0x8, R12 ;  /* 0x00000008ff0d7819 */ /* 0x000fe4000001140c */
[----:B------:R-:W-:Y:S02]  /*2540*/  SHF.R.S32.HI R15, RZ, 0x8, R14 ;  /* 0x00000008ff0f7819 */ /* 0x000fe4000001140e */
[----:B------:R-:W-:Y:S01]  /*2550*/  SHF.R.S32.HI R29, RZ, 0x8, R16 ;  /* 0x00000008ff1d7819 */ /* 0x000fe20000011410 */
[----:B------:R-:W-:Y:S01]  /*2560*/  IMAD.WIDE R12, R13, 0x4, R10 ;  /* 0x000000040d0c7825 */ /* 0x000fe200078e020a */
[----:B------:R-:W-:-:S03]  /*2570*/  SHF.R.S32.HI R17, RZ, 0x8, R17 ;  /* 0x00000008ff117819 */ /* 0x000fc60000011411 */
[--C-:B------:R-:W-:Y:S02]  /*2580*/  IMAD.WIDE R14, R15, 0x4, R10.reuse ;  /* 0x000000040f0e7825 */ /* 0x100fe400078e020a */
[----:B------:R-:W2:Y:S02]  /*2590*/  LDG.E.CONSTANT R13, desc[UR4][R12.64+-0x4] ;  /* 0xfffffc040c0d7981 */ /* 0x000ea4000c1e9900 */
[----:B------:R-:W-:-:S04]  /*25a0*/  IMAD.WIDE R28, R29, 0x4, R10 ;  /* 0x000000041d1c7825 */ /* 0x000fc800078e020a */
[----:B------:R-:W-:Y:S01]  /*25b0*/  IMAD.WIDE R16, R17, 0x4, R10 ;  /* 0x0000000411107825 */ /* 0x000fe200078e020a */
[----:B------:R-:W2:Y:S04]  /*25c0*/  LDG.E.CONSTANT R12, desc[UR4][R14.64+-0x4] ;  /* 0xfffffc040e0c7981 */ /* 0x000ea8000c1e9900 */
[----:B------:R-:W3:Y:S04]  /*25d0*/  LDG.E.CONSTANT R15, desc[UR4][R28.64+-0x4] ;  /* 0xfffffc041c0f7981 */ /* 0x000ee8000c1e9900 */
[----:B------:R-:W3:Y:S01]  /*25e0*/  LDG.E.CONSTANT R14, desc[UR4][R16.64+-0x4] ;  /* 0xfffffc04100e7981 */ /* 0x000ee2000c1e9900 */
[----:B------:R-:W-:Y:S01]  /*25f0*/  IMAD R21, R6, 0x4, R1 ;  /* 0x0000000406157824 */ /* 0x000fe200078e0201 */
[----:B------:R-:W-:Y:S01]  /*2600*/  IADD3 R8, PT, PT, R5, R8, RZ ;  /* 0x0000000805087210 */ /* 0x000fe20007ffe0ff */
[----:B------:R-:W-:-:S02]  /*2610*/  VIADD R7, R7, 0x4 ;  /* 0x0000000407077836 */ /* 0x000fc40000000000 */
[----:B------:R-:W-:Y:S02]  /*2620*/  VIADD R9, R9, 0xfffffffc ;  /* 0xfffffffc09097836 */ /* 0x000fe40000000000 */
[----:B------:R-:W-:Y:S01]  /*2630*/  VIADD R6, R6, 0xfffffffc ;  /* 0xfffffffc06067836 */ /* 0x000fe20000000000 */
[----:B------:R-:W-:Y:S01]  /*2640*/  ISETP.NE.AND P0, PT, R7, RZ, PT ;  /* 0x000000ff0700720c */ /* 0x000fe20003f05270 */
[C---:B------:R-:W-:Y:S02]  /*2650*/  IMAD.IADD R24, R5.reuse, 0x1, R24 ;  /* 0x0000000105187824 */ /* 0x040fe400078e0218 */
[C---:B------:R-:W-:Y:S02]  /*2660*/  IMAD.IADD R22, R5.reuse, 0x1, R22 ;  /* 0x0000000105167824 */ /* 0x040fe400078e0216 */
[C---:B------:R-:W-:Y:S02]  /*2670*/  IMAD.IADD R20, R5.reuse, 0x1, R20 ;  /* 0x0000000105147824 */ /* 0x040fe400078e0214 */
[----:B------:R-:W-:Y:S01]  /*2680*/  IMAD.IADD R26, R5, 0x1, R26 ;  /* 0x00000001051a7824 */ /* 0x000fe200078e021a */
[----:B--2---:R0:W-:Y:S04]  /*2690*/  STL.64 [R21], R12 ;  /* 0x0000000c15007387 */ /* 0x0041e80000100a00 */
[----:B---3--:R0:W-:Y:S01]  /*26a0*/  STL.64 [R21+-0x8], R14 ;  /* 0xfffff80e15007387 */ /* 0x0081e20000100a00 */
[----:B------:R-:W-:Y:S05]  /*26b0*/  @P0 BRA `(.L_x_4) ;  /* 0xfffffffc008c0947 */ /* 0x000fea000383ffff */
.L_x_8:
[----:B------:R-:W-:Y:S01]  /*26c0*/  IADD3 R9, PT, PT, R9, -0x2, RZ ;  /* 0xfffffffe09097810 */ /* 0x000fe20007ffe0ff */
[----:B------:R-:W-:-:S07]  /*26d0*/  VIADD R8, R8, 0x80 ;  /* 0x0000008008087836 */ /* 0x000fce0000000000 */
.L_x_3:
[----:B------:R-:W-:-:S13]  /*26e0*/  ISETP.NE.AND P0, PT, R4, RZ, PT ;  /* 0x000000ff0400720c */ /* 0x000fda0003f05270 */
[----:B------:R-:W-:Y:S05]  /*26f0*/  @!P0 BRA `(.L_x_2) ;  /* 0x0000000000348947 */ /* 0x000fea0003800000 */
[----:B0-----:R-:W-:Y:S02]  /*2700*/  IMAD.IADD R8, R3, 0x1, R8 ;  /* 0x0000000103087824 */ /* 0x001fe400078e0208 */
[----:B------:R-:W-:Y:S02]  /*2710*/  IMAD.MOV R6, RZ, RZ, -R4 ;  /* 0x000000ffff067224 */ /* 0x000fe400078e0a04 */
[----:B-1----:R-:W-:-:S07]  /*2720*/  VIADD R12, R1, 0x4 ;  /* 0x00000004010c7836 */ /* 0x002fce0000000000 */
.L_x_9:
[----:B------:R-:W-:-:S05]  /*2730*/  SHF.R.S32.HI R5, RZ, 0x8, R8 ;  /* 0x00000008ff057819 */ /* 0x000fca0000011408 */
[----:B--2---:R-:W-:-:S06]  /*2740*/  IMAD.WIDE R4, R5, 0x4, R10 ;  /* 0x0000000405047825 */ /* 0x004fcc00078e020a */
[----:B------:R-:W2:Y:S01]  /*2750*/  LDG.E.CONSTANT R4, desc[UR4][R4.64+-0x4] ;  /* 0xfffffc0404047981 */ /* 0x000ea2000c1e9900 */
[C---:B------:R-:W-:Y:S01]  /*2760*/  IMAD R7, R9.reuse, 0x4, R12 ;  /* 0x0000000409077824 */ /* 0x040fe200078e020c */
[----:B------:R-:W-:Y:S01]  /*2770*/  IADD3 R6, PT, PT, R6, 0x1, RZ ;  /* 0x0000000106067810 */ /* 0x000fe20007ffe0ff */
[----:B------:R-:W-:Y:S02]  /*2780*/  VIADD R9, R9, 0xffffffff ;  /* 0xffffffff09097836 */ /* 0x000fe40000000000 */
[----:B------:R-:W-:Y:S01]  /*2790*/  IMAD.IADD R8, R3, 0x1, R8 ;  /* 0x0000000103087824 */ /* 0x000fe200078e0208 */
[----:B------:R-:W-:Y:S01]  /*27a0*/  ISETP.NE.AND P0, PT, R6, RZ, PT ;  /* 0x000000ff0600720c */ /* 0x000fe20003f05270 */
[----:B--2---:R2:W-:-:S12]  /*27b0*/  STL [R7], R4 ;  /* 0x0000000407007387 */ /* 0x0045d80000100800 */
[----:B------:R-:W-:Y:S05]  /*27c0*/  @P0 BRA `(.L_x_9) ;  /* 0xfffffffc00d80947 */ /* 0x000fea000383ffff */
.L_x_2:
[----:B------:R-:W-:-:S13]  /*27d0*/  ISETP.NE.AND P0, PT, R0, RZ, PT ;  /* 0x000000ff0000720c */ /* 0x000fda0003f05270 */
[----:B------:R-:W-:Y:S05]  /*27e0*/  @!P0 BRA `(.L_x_10) ;  /* 0x0000002800548947 */ /* 0x000fea0003800000 */
[----:B-12---:R-:W-:Y:S02]  /*27f0*/  LOP3.LUT P0, R4, R0, 0x1f, RZ, 0xc0, !PT ;  /* 0x0000001f00047812 */ /* 0x006fe4000780c0ff */
[----:B------:R-:W-:Y:S02]  /*2800*/  SHF.R.S32.HI R8, RZ, 0x5, R0 ;  /* 0x00000005ff087819 */ /* 0x000fe40000011400 */
[----:B------:R-:W-:-:S03]  /*2810*/  ISETP.NE.AND P2, PT, R4, RZ, PT ;  /* 0x000000ff0400720c */ /* 0x000fc60003f45270 */
[C---:B------:R-:W-:Y:S02]  /*2820*/  IMAD R10, R8.reuse, 0x4, R1 ;  /* 0x00000004080a7824 */ /* 0x040fe400078e0201 */
[----:B0-----:R-:W-:-:S03]  /*2830*/  VIADD R12, R8, 0x4 ;  /* 0x00000004080c7836 */ /* 0x001fc60000000000 */
[----:B------:R-:W2:Y:S01]  /*2840*/  LDL R3, [R10+0x8] ;  /* 0x000008000a037983 */ /* 0x000ea20000100800 */
[----:B------:R-:W-:-:S03]  /*2850*/  IMAD R9, R12, 0x4, R1 ;  /* 0x000000040c097824 */ /* 0x000fc600078e0201 */
[----:B------:R-:W3:Y:S01]  /*2860*/  LDL R7, [R10+0xc] ;  /* 0x00000c000a077983 */ /* 0x000ee20000100800 */
[----:B------:R-:W-:-:S03]  /*2870*/  IADD3 R12, PT, PT, R8, 0x5, RZ ;  /* 0x00000005080c7810 */ /* 0x000fc60007ffe0ff */
[----:B------:R-:W4:Y:S01]  /*2880*/  LDL R5, [R10+0x10] ;  /* 0x000010000a057983 */ /* 0x000f220000100800 */
[C---:B------:R-:W-:Y:S02]  /*2890*/  VIADD R14, R8.reuse, 0x6 ;  /* 0x00000006080e7836 */ /* 0x040fe40000000000 */
[C---:B------:R-:W-:Y:S01]  /*28a0*/  VIADD R16, R8.reuse, 0x7 ;  /* 0x0000000708107836 */ /* 0x040fe20000000000 */
[----:B------:R3:W5:Y:S01]  /*28b0*/  LDL R6, [R10+0x4] ;  /* 0x000004000a067983 */ /* 0x0007620000100800 */
[----:B------:R-:W-:Y:S02]  /*28c0*/  @P2 VIADD R8, R8, 0x8 ;  /* 0x0000000808082836 */ /* 0x000fe40000000000 */
[--C-:B------:R-:W-:Y:S01]  /*28d0*/  IMAD R15, R12, 0x4, R1.reuse ;  /* 0x000000040c0f7824 */ /* 0x100fe200078e0201 */
[----:B------:R-:W5:Y:S01]  /*28e0*/  LDL R9, [R9+0x4] ;  /* 0x0000040009097983 */ /* 0x000f620000100800 */
[--C-:B------:R-:W-:Y:S01]  /*28f0*/  IMAD R13, R14, 0x4, R1.reuse ;  /* 0x000000040e0d7824 */ /* 0x100fe200078e0201 */
[----:B------:R-:W-:Y:S01]  /*2900*/  @P2 LEA R17, R8, R1, 0x2 ;  /* 0x0000000108112211 */ /* 0x000fe200078e10ff */
[----:B------:R-:W-:-:S02]  /*2910*/  IMAD R11, R16, 0x4, R1 ;  /* 0x00000004100b7824 */ /* 0x000fc400078e0201 */
[----:B------:R-:W5:Y:S04]  /*2920*/  LDL R15, [R15+0x4] ;  /* 0x000004000f0f7983 */ /* 0x000f680000100800 */
[----:B------:R-:W5:Y:S04]  /*2930*/  LDL R13, [R13+0x4] ;  /* 0x000004000d0d7983 */ /* 0x000f680000100800 */
[----:B------:R-:W5:Y:S04]  /*2940*/  @P2 LDL R17, [R17+0x4] ;  /* 0x0000040011112983 */ /* 0x000f680000100800 */
[----:B------:R-:W5:Y:S01]  /*2950*/  LDL R11, [R11+0x4] ;  /* 0x000004000b0b7983 */ /* 0x000f620000100800 */
[----:B------:R-:W-:-:S02]  /*2960*/  IADD3 R8, PT, PT, -R4, 0x20, RZ ;  /* 0x0000002004087810 */ /* 0x000fc40007ffe1ff */
[----:B------:R-:W-:Y:S01]  /*2970*/  ISETP.GE.U32.AND P3, PT, R2, 0x12, PT ;  /* 0x000000120200780c */ /* 0x000fe20003f66070 */
[C---:B--2---:R-:W-:Y:S02]  /*2980*/  @P0 IMAD R21, R4.reuse, R3, RZ ;  /* 0x0000000304150224 */ /* 0x044fe400078e02ff */
[C---:B---3--:R-:W-:Y:S02]  /*2990*/  @P2 IMAD R10, R4.reuse, R7, RZ ;  /* 0x00000007040a2224 */ /* 0x048fe400078e02ff */
[----:B----4-:R-:W-:Y:S02]  /*29a0*/  @P2 IMAD R12, R4, R5, RZ ;  /* 0x00000005040c2224 */ /* 0x010fe400078e02ff */
[C---:B------:R-:W-:Y:S02]  /*29b0*/  @P2 IMAD R10, R8.reuse, R3, R10 ;  /* 0x00000003080a2224 */ /* 0x040fe400078e020a */
[C---:B-----5:R-:W-:Y:S02]  /*29c0*/  @P0 IMAD R21, R8.reuse, R6, R21 ;  /* 0x0000000608150224 */ /* 0x060fe400078e0215 */
[----:B------:R-:W-:-:S02]  /*29d0*/  @P2 IMAD R12, R8, R7, R12 ;  /* 0x00000007080c2224 */ /* 0x000fc400078e020c */
[----:B------:R-:W-:Y:S02]  /*29e0*/  @P0 VIADD R21, R21, 0x10 ;  /* 0x0000001015150836 */ /* 0x000fe40000000000 */
[----:B------:R-:W-:Y:S02]  /*29f0*/  @P2 VIADD R10, R10, 0x10 ;  /* 0x000000100a0a2836 */ /* 0x000fe40000000000 */
[----:B------:R-:W-:Y:S01]  /*2a00*/  @P2 VIADD R12, R12, 0x10 ;  /* 0x000000100c0c2836 */ /* 0x000fe20000000000 */
[----:B------:R-:W-:Y:S01]  /*2a10*/  @P0 SHF.R.S32.HI R21, RZ, 0x5, R21 ;  /* 0x00000005ff150819 */ /* 0x000fe20000011415 */
[----:B------:R-:W-:Y:S01]  /*2a20*/  @P2 IMAD R2, R4, R9, RZ ;  /* 0x0000000904022224 */ /* 0x000fe200078e02ff */
[----:B------:R-:W-:Y:S01]  /*2a30*/  @P2 SHF.R.S32.HI R23, RZ, 0x5, R10 ;  /* 0x00000005ff172819 */ /* 0x000fe2000001140a */
[----:B------:R-:W-:Y:S01]  /*2a40*/  @!P0 IMAD.MOV.U32 R21, RZ, RZ, R6 ;  /* 0x000000ffff158224 */ /* 0x000fe200078e0006 */
[----:B------:R-:W-:Y:S01]  /*2a50*/  @P2 SHF.R.S32.HI R25, RZ, 0x5, R12 ;  /* 0x00000005ff192819 */ /* 0x000fe2000001140c */
[----:B------:R-:W-:Y:S01]  /*2a60*/  @P2 IMAD R2, R8, R5, R2 ;  /* 0x0000000508022224 */ /* 0x000fe200078e0202 */
[----:B------:R-:W-:Y:S01]  /*2a70*/  @!P2 MOV R23, R3 ;  /* 0x000000030017a202 */ /* 0x000fe20000000f00 */
[----:B------:R-:W-:-:S02]  /*2a80*/  @!P2 IMAD.MOV.U32 R25, RZ, RZ, R7 ;  /* 0x000000ffff19a224 */ /* 0x000fc400078e0007 */
[C---:B------:R-:W-:Y:S02]  /*2a90*/  @P2 IMAD R3, R4.reuse, R15, RZ ;  /* 0x0000000f04032224 */ /* 0x040fe400078e02ff */
[C---:B------:R-:W-:Y:S02]  /*2aa0*/  @P2 IMAD R6, R4.reuse, R13, RZ ;  /* 0x0000000d04062224 */ /* 0x040fe400078e02ff */
[C---:B------:R-:W-:Y:S02]  /*2ab0*/  @P2 IMAD R17, R4.reuse, R17, RZ ;  /* 0x0000001104112224 */ /* 0x040fe400078e02ff */
[----:B------:R-:W-:Y:S02]  /*2ac0*/  @P2 IMAD R7, R4, R11, RZ ;  /* 0x0000000b04072224 */ /* 0x000fe400078e02ff */
[----:B------:R-:W-:Y:S02]  /*2ad0*/  @P2 VIADD R2, R2, 0x10 ;  /* 0x0000001002022836 */ /* 0x000fe40000000000 */
[----:B------:R-:W-:-:S02]  /*2ae0*/  @P2 IMAD R4, R8, R9, R3 ;  /* 0x0000000908042224 */ /* 0x000fc400078e0203 */
[C---:B------:R-:W-:Y:S01]  /*2af0*/  @P2 IMAD R6, R8.reuse, R15, R6 ;  /* 0x0000000f08062224 */ /* 0x040fe200078e0206 */
[----:B------:R-:W-:Y:S01]  /*2b00*/  @P2 SHF.R.S32.HI R3, RZ, 0x5, R2 ;  /* 0x00000005ff032819 */ /* 0x000fe20000011402 */
[C---:B------:R-:W-:Y:S02]  /*2b10*/  @P2 IMAD R7, R8.reuse, R13, R7 ;  /* 0x0000000d08072224 */ /* 0x040fe400078e0207 */
[----:B------:R-:W-:Y:S02]  /*2b20*/  @P2 IMAD R17, R8, R11, R17 ;  /* 0x0000000b08112224 */ /* 0x000fe400078e0211 */
[----:B------:R-:W-:Y:S01]  /*2b30*/  @P2 VIADD R4, R4, 0x10 ;  /* 0x0000001004042836 */ /* 0x000fe20000000000 */
[----:B------:R-:W-:Y:S01]  /*2b40*/  @P2 IADD3 R2, PT, PT, R7, 0x10, RZ ;  /* 0x0000001007022810 */ /* 0x000fe20007ffe0ff */
[----:B------:R-:W-:Y:S02]  /*2b50*/  @P2 VIADD R6, R6, 0x10 ;  /* 0x0000001006062836 */ /* 0x000fe40000000000 */
[----:B------:R-:W-:Y:S01]  /*2b60*/  @P2 VIADD R8, R17, 0x10 ;  /* 0x0000001011082836 */ /* 0x000fe20000000000 */
[----:B------:R-:W-:Y:S01]  /*2b70*/  @P2 SHF.R.S32.HI R17, RZ, 0x5, R2 ;  /* 0x00000005ff112819 */ /* 0x000fe20000011402 */
[----:B------:R-:W-:Y:S01]  /*2b80*/  @!P2 IMAD.MOV.U32 R3, RZ, RZ, R5 ;  /* 0x000000ffff03a224 */ /* 0x000fe200078e0005 */
[----:B------:R-:W-:Y:S01]  /*2b90*/  @P2 SHF.R.S32.HI R5, RZ, 0x5, R4 ;  /* 0x00000005ff052819 */ /* 0x000fe20000011404 */
[----:B------:R-:W-:Y:S01]  /*2ba0*/  @!P2 IMAD.MOV.U32 R5, RZ, RZ, R9 ;  /* 0x000000ffff05a224 */ /* 0x000fe200078e0009 */
[----:B------:R-:W-:Y:S01]  /*2bb0*/  @P2 SHF.R.S32.HI R7, RZ, 0x5, R6 ;  /* 0x00000005ff072819 */ /* 0x000fe20000011406 */
[----:B------:R-:W-:Y:S01]  /*2bc0*/  @!P2 IMAD.MOV.U32 R7, RZ, RZ, R15 ;  /* 0x000000ffff07a224 */ /* 0x000fe200078e000f */
[----:B------:R-:W-:Y:S01]  /*2bd0*/  @P2 SHF.R.S32.HI R27, RZ, 0x5, R8 ;  /* 0x00000005ff1b2819 */ /* 0x000fe20000011408 */
[----:B------:R-:W-:-:S02]  /*2be0*/  @!P2 IMAD.MOV.U32 R17, RZ, RZ, R13 ;  /* 0x000000ffff11a224 */ /* 0x000fc400078e000d */
[----:B------:R-:W-:Y:S01]  /*2bf0*/  @!P2 IMAD.MOV.U32 R27, RZ, RZ, R11 ;  /* 0x000000ffff1ba224 */ /* 0x000fe200078e000b */
[----:B------:R-:W-:Y:S06]  /*2c00*/  @!P3 BRA `(.L_x_11) ;  /* 0x000000000044b947 */ /* 0x000fec0003800000 */
[----:B------:R-:W-:Y:S02]  /*2c10*/  LOP3.LUT R3, R3, 0xffff, RZ, 0xc0, !PT ;  /* 0x0000ffff03037812 */ /* 0x000fe400078ec0ff */
[----:B------:R-:W-:Y:S02]  /*2c20*/  LOP3.LUT R2, R25, 0xffff, RZ, 0xc0, !PT ;  /* 0x0000ffff19027812 */ /* 0x000fe400078ec0ff */
[----:B------:R-:W-:Y:S02]  /*2c30*/  LOP3.LUT R23, R23, 0xffff, RZ, 0xc0, !PT ;  /* 0x0000ffff17177812 */ /* 0x000fe400078ec0ff */
[----:B------:R-:W-:Y:S02]  /*2c40*/  LOP3.LUT R4, R21, 0xffff, RZ, 0xc0, !PT ;  /* 0x0000ffff15047812 */ /* 0x000fe400078ec0ff */
[----:B------:R-:W-:Y:S02]  /*2c50*/  LOP3.LUT R27, R27, 0xffff, RZ, 0xc0, !PT ;  /* 0x0000ffff1b1b7812 */ /* 0x000fe400078ec0ff */
[----:B------:R-:W-:-:S02]  /*2c60*/  LOP3.LUT R6, R17, 0xffff, RZ, 0xc0, !PT ;  /* 0x0000ffff11067812 */ /* 0x000fc400078ec0ff */
[----:B------:R-:W-:Y:S02]  /*2c70*/  LOP3.LUT R7, R7, 0xffff, RZ, 0xc0, !PT ;  /* 0x0000ffff07077812 */ /* 0x000fe400078ec0ff */
[----:B------:R-:W-:Y:S02]  /*2c80*/  LOP3.LUT R8, R5, 0xffff, RZ, 0xc0, !PT ;  /* 0x0000ffff05087812 */ /* 0x000fe400078ec0ff */
[----:B------:R-:W-:Y:S02]  /*2c90*/  PRMT R2, R2, 0x3340, R3 ;  /* 0x0000334002027816 */ /* 0x000fe40000000003 */
[----:B------:R-:W-:Y:S02]  /*2ca0*/  PRMT R23, R4, 0x3340, R23 ;  /* 0x0000334004177816 */ /* 0x000fe40000000017 */
[----:B------:R-:W-:Y:S02]  /*2cb0*/  PRMT R6, R6, 0x3340, R27 ;  /* 0x0000334006067816 */ /* 0x000fe4000000001b */
[----:B------:R-:W-:-:S02]  /*2cc0*/  PRMT R7, R8, 0x3340, R7 ;  /* 0x0000334008077816 */ /* 0x000fc40000000007 */
[----:B------:R-:W-:Y:S02]  /*2cd0*/  PRMT R23, R23, 0x5410, R2 ;  /* 0x0000541017177816 */ /* 0x000fe40000000002 */
[----:B------:R-:W-:-:S03]  /*2ce0*/  PRMT R7, R7, 0x5410, R6 ;  /* 0x0000541007077816 */ /* 0x000fc60000000006 */
[----:B------:R1:W-:Y:S04]  /*2cf0*/  STG.E desc[UR4][R18.64], R23 ;  /* 0x0000001712007986 */ /* 0x0003e8000c101904 */
[----:B------:R1:W-:Y:S01]  /*2d00*/  STG.E desc[UR4][R18.64+0x4], R7 ;  /* 0x0000040712007986 */ /* 0x0003e2000c101904 */
[----:B------:R-:W-:Y:S05]  /*2d10*/  BRA `(.L_x_12) ;  /* 0x0000000000207947 */ /* 0x000fea0003800000 */
.L_x_11:
[----:B------:R0:W-:Y:S04]  /*2d20*/  STG.E.U8 desc[UR4][R18.64], R21 ;  /* 0x0000001512007986 */ /* 0x0001e8000c101104 */
[----:B------:R0:W-:Y:S04]  /*2d30*/  STG.E.U8 desc[UR4][R18.64+0x8], R23 ;  /* 0x0000081712007986 */ /* 0x0001e8000c101104 */
[----:B------:R0:W-:Y:S04]  /*2d40*/  STG.E.U8 desc[UR4][R18.64+0x10], R25 ;  /* 0x0000101912007986 */ /* 0x0001e8000c101104 */
[----:B------:R0:W-:Y:S04]  /*2d50*/  STG.E.U8 desc[UR4][R18.64+0x18], R3 ;  /* 0x0000180312007986 */ /* 0x0001e8000c101104 */
[----:B------:R0:W-:Y:S04]  /*2d60*/  STG.E.U8 desc[UR4][R18.64+0x20], R5 ;  /* 0x0000200512007986 */ /* 0x0001e8000c101104 */
[----:B------:R0:W-:Y:S04]  /*2d70*/  STG.E.U8 desc[UR4][R18.64+0x28], R7 ;  /* 0x0000280712007986 */ /* 0x0001e8000c101104 */
[----:B------:R0:W-:Y:S04]  /*2d80*/  STG.E.U8 desc[UR4][R18.64+0x30], R17 ;  /* 0x0000301112007986 */ /* 0x0001e8000c101104 */
[----:B------:R0:W-:Y:S02]  /*2d90*/  STG.E.U8 desc[UR4][R18.64+0x38], R27 ;  /* 0x0000381b12007986 */ /* 0x0001e4000c101104 */
.L_x_12:
[----:B------:R-:W-:Y:S02]  /*2da0*/  SHF.L.U32 R4, R0, 0x1, RZ ;  /* 0x0000000100047819 */ /* 0x000fe400000006ff */
[----:B------:R-:W-:Y:S02]  /*2db0*/  SHF.R.S32.HI R6, RZ, 0x4, R0 ;  /* 0x00000004ff067819 */ /* 0x000fe40000011400 */
[----:B------:R-:W-:-:S03]  /*2dc0*/  LOP3.LUT P0, R4, R4, 0x1e, RZ, 0xc0, !PT ;  /* 0x0000001e04047812 */ /* 0x000fc6000780c0ff */
[----:B------:R-:W-:Y:S01]  /*2dd0*/  IMAD R8, R6, 0x4, R1 ;  /* 0x0000000406087824 */ /* 0x000fe200078e0201 */
[----:B------:R-:W-:-:S04]  /*2de0*/  ISETP.NE.AND P2, PT, R4, RZ, PT ;  /* 0x000000ff0400720c */ /* 0x000fc80003f45270 */
[----:B0-----:R-:W2:Y:S04]  /*2df0*/  LDL R3, [R8+0x8] ;  /* 0x0000080008037983 */ /* 0x001ea80000100800 */
[----:B------:R-:W3:Y:S04]  /*2e00*/  LDL R5, [R8+0x10] ;  /* 0x0000100008057983 */ /* 0x000ee80000100800 */
[----:B------:R-:W4:Y:S01]  /*2e10*/  LDL R9, [R8+0xc] ;  /* 0x00000c0008097983 */ /* 0x000f220000100800 */
[----:B------:R-:W-:-:S03]  /*2e20*/  @P2 VIADD R6, R6, 0x8 ;  /* 0x0000000806062836 */ /* 0x000fc60000000000 */
[----:B------:R-:W5:Y:S01]  /*2e30*/  LDL R2, [R8+0x4] ;  /* 0x0000040008027983 */ /* 0x000f620000100800 */
[----:B------:R-:W-:-:S03]  /*2e40*/  @P2 IMAD R15, R6, 0x4, R1 ;  /* 0x00000004060f2824 */ /* 0x000fc600078e0201 */
[----:B-1----:R-:W5:Y:S04]  /*2e50*/  LDL R7, [R8+0x14] ;  /* 0x0000140008077983 */ /* 0x002f680000100800 */
[----:B------:R-:W5:Y:S04]  /*2e60*/  LDL R13, [R8+0x18] ;  /* 0x00001800080d7983 */ /* 0x000f680000100800 */
[----:B------:R-:W5:Y:S04]  /*2e70*/  LDL R11, [R8+0x1c] ;  /* 0x00001c00080b7983 */ /* 0x000f680000100800 */
[----:B------:R-:W5:Y:S04]  /*2e80*/  @P2 LDL R15, [R15+0x4] ;  /* 0x000004000f0f2983 */ /* 0x000f680000100800 */
[----:B------:R0:W5:Y:S01]  /*2e90*/  LDL R17, [R8+0x20] ;  /* 0x0000200008117983 */ /* 0x0001620000100800 */
[C---:B------:R-:W-:Y:S01]  /*2ea0*/  IADD3 R6, PT, PT, -R4.reuse, 0x20, RZ ;  /* 0x0000002004067810 */ /* 0x040fe20007ffe1ff */
[----:B--2---:R-:W-:-:S02]  /*2eb0*/  @P0 IMAD R21, R4, R3, RZ ;  /* 0x0000000304150224 */ /* 0x004fc400078e02ff */
[----:B---3--:R-:W-:-:S04]  /*2ec0*/  @P2 IMAD R12, R4, R5, RZ ;  /* 0x00000005040c2224 */ /* 0x008fc800078e02ff */
[C---:B----4-:R-:W-:Y:S02]  /*2ed0*/  @P2 IMAD R12, R6.reuse, R9, R12 ;  /* 0x00000009060c2224 */ /* 0x050fe400078e020c */
[----:B-----5:R-:W-:-:S03]  /*2ee0*/  @P0 IMAD R21, R6, R2, R21 ;  /* 0x0000000206150224 */ /* 0x020fc600078e0215 */
[----:B------:R-:W-:Y:S01]  /*2ef0*/  @P2 IADD3 R12, PT, PT, R12, 0x10, RZ ;  /* 0x000000100c0c2810 */ /* 0x000fe20007ffe0ff */
[----:B------:R-:W-:-:S03]  /*2f00*/  @P0 VIADD R21, R21, 0x10 ;  /* 0x0000001015150836 */ /* 0x000fc60000000000 */
[----:B------:R-:W-:Y:S01]  /*2f10*/  @P2 SHF.R.S32.HI R25, RZ, 0x5, R12 ;  /* 0x00000005ff192819 */ /* 0x000fe2000001140c */
[C---:B------:R-:W-:Y:S02]  /*2f20*/  @P2 IMAD R10, R4.reuse, R9, RZ ;  /* 0x00000009040a2224 */ /* 0x040fe400078e02ff */
[C---:B0-----:R-:W-:Y:S01]  /*2f30*/  @P2 IMAD R8, R4.reuse, R7, RZ ;  /* 0x0000000704082224 */ /* 0x041fe200078e02ff */
[----:B------:R-:W-:Y:S01]  /*2f40*/  @P0 SHF.R.S32.HI R21, RZ, 0x5, R21 ;  /* 0x00000005ff150819 */ /* 0x000fe20000011415 */
[----:B------:R-:W-:Y:S02]  /*2f50*/  @!P0 IMAD.MOV.U32 R21, RZ, RZ, R2 ;  /* 0x000000ffff158224 */ /* 0x000fe400078e0002 */
[----:B------:R-:W-:Y:S02]  /*2f60*/  @!P2 IMAD.MOV.U32 R25, RZ, RZ, R9 ;  /* 0x000000ffff19a224 */ /* 0x000fe400078e0009 */
[C---:B------:R-:W-:Y:S02]  /*2f70*/  @P2 IMAD R2, R4.reuse, R13, RZ ;  /* 0x0000000d04022224 */ /* 0x040fe400078e02ff */
[----:B------:R-:W-:-:S02]  /*2f80*/  @P2 IMAD R9, R4, R11, RZ ;  /* 0x0000000b04092224 */ /* 0x000fc400078e02ff */
[----:B------:R-:W-:Y:S02]  /*2f90*/  @P2 IMAD R15, R4, R15, RZ ;  /* 0x0000000f040f2224 */ /* 0x000fe400078e02ff */
[----:B------:R-:W-:Y:S02]  /*2fa0*/  @P2 IMAD R10, R6, R3, R10 ;  /* 0x00000003060a2224 */ /* 0x000fe400078e020a */
[----:B------:R-:W-:Y:S02]  /*2fb0*/  @P2 IMAD R4, R4, R17, RZ ;  /* 0x0000001104042224 */ /* 0x000fe400078e02ff */
[----:B------:R-:W-:Y:S02]  /*2fc0*/  @P2 IMAD R8, R6, R5, R8 ;  /* 0x0000000506082224 */ /* 0x000fe400078e0208 */
[----:B------:R-:W-:Y:S02]  /*2fd0*/  @P2 VIADD R10, R10, 0x10 ;  /* 0x000000100a0a2836 */ /* 0x000fe40000000000 */
[----:B------:R-:W-:-:S02]  /*2fe0*/  @P2 IMAD R2, R6, R7, R2 ;  /* 0x0000000706022224 */ /* 0x000fc400078e0202 */
[C---:B------:R-:W-:Y:S02]  /*2ff0*/  @P2 IMAD R9, R6.reuse, R13, R9 ;  /* 0x0000000d06092224 */ /* 0x040fe400078e0209 */
[C---:B------:R-:W-:Y:S02]  /*3000*/  @P2 IMAD R4, R6.reuse, R11, R4 ;  /* 0x0000000b06042224 */ /* 0x040fe400078e0204 */
[----:B------:R-:W-:Y:S02]  /*3010*/  @P2 IMAD R15, R6, R17, R15 ;  /* 0x00000011060f2224 */ /* 0x000fe400078e020f */
[----:B------:R-:W-:Y:S01]  /*3020*/  @P2 VIADD R8, R8, 0x10 ;  /* 0x0000001008082836 */ /* 0x000fe20000000000 */
[----:B------:R-:W-:Y:S01]  /*3030*/  @P2 SHF.R.S32.HI R23, RZ, 0x5, R10 ;  /* 0x00000005ff172819 */ /* 0x000fe2000001140a */
[----:B------:R-:W-:Y:S01]  /*3040*/  @P2 VIADD R9, R9, 0x10 ;  /* 0x0000001009092836 */ /* 0x000fe20000000000 */
[----:B------:R-:W-:Y:S01]  /*3050*/  @P2 IADD3 R2, PT, PT, R2, 0x10, RZ ;  /* 0x0000001002022810 */ /* 0x000fe20007ffe0ff */
[----:B------:R-:W-:-:S02]  /*3060*/  @P2 VIADD R4, R4, 0x10 ;  /* 0x0000001004042836 */ /* 0x000fc40000000000 */
[----:B------:R-:W-:Y:S02]  /*3070*/  @P2 VIADD R6, R15, 0x10 ;  /* 0x000000100f062836 */ /* 0x000fe40000000000 */
[----:B------:R-:W-:Y:S01]  /*3080*/  @!P2 IMAD.MOV.U32 R23, RZ, RZ, R3 ;  /* 0x000000ffff17a224 */ /* 0x000fe200078e0003 */
[----:B------:R-:W-:Y:S01]  /*3090*/  @P2 SHF.R.S32.HI R3, RZ, 0x5, R8 ;  /* 0x00000005ff032819 */ /* 0x000fe20000011408 */
[----:B------:R-:W-:Y:S01]  /*30a0*/  @!P2 IMAD.MOV.U32 R3, RZ, RZ, R5 ;  /* 0x000000ffff03a224 */ /* 0x000fe200078e0005 */
[----:B------:R-:W-:Y:S01]  /*30b0*/  @P2 SHF.R.S32.HI R5, RZ, 0x5, R2 ;  /* 0x00000005ff052819 */ /* 0x000fe20000011402 */
[----:B------:R-:W-:Y:S01]  /*30c0*/  @!P2 IMAD.MOV.U32 R5, RZ, RZ, R7 ;  /* 0x000000ffff05a224 */ /* 0x000fe200078e0007 */
[----:B------:R-:W-:Y:S01]  /*30d0*/  @P2 SHF.R.S32.HI R9, RZ, 0x5, R9 ;  /* 0x00000005ff092819 */ /* 0x000fe20000011409 */
[----:B------:R-:W-:Y:S01]  /*30e0*/  @!P2 IMAD.MOV.U32 R9, RZ, RZ, R13 ;  /* 0x000000ffff09a224 */ /* 0x000fe200078e000d */
[----:B------:R-:W-:Y:S02]  /*30f0*/  @P2 SHF.R.S32.HI R15, RZ, 0x5, R4 ;  /* 0x00000005ff0f2819 */ /* 0x000fe40000011404 */
[----:B------:R-:W-:Y:S01]  /*3100*/  @P2 SHF.R.S32.HI R27, RZ, 0x5, R6 ;  /* 0x00000005ff1b2819 */ /* 0x000fe20000011406 */
[----:B------:R-:W-:Y:S01]  /*3110*/  @!P2 IMAD.MOV.U32 R27, RZ, RZ, R17 ;  /* 0x000000ffff1ba224 */ /* 0x000fe200078e0011 */
[----:B------:R-:W-:Y:S01]  /*3120*/  @!P2 MOV R15, R11 ;  /* 0x0000000b000fa202 */ /* 0x000fe20000000f00 */
[----:B------:R-:W-:Y:S06]  /*3130*/  @P1 BRA `(.L_x_13) ;  /* 0x0000000000241947 */ /* 0x000fec0003800000 */
[----:B------:R0:W-:Y:S04]  /*3140*/  STG.E.U8 desc[UR4][R18.64+0x1], R21 ;  /* 0x0000011512007986 */ /* 0x0001e8000c101104 */
[----:B------:R0:W-:Y:S04]  /*3150*/  STG.E.U8 desc[UR4][R18.64+0x9], R23 ;  /* 0x0000091712007986 */ /* 0x0001e8000c101104 */
[----:B------:R0:W-:Y:S04]  /*3160*/  STG.E.U8 desc[UR4][R18.64+0x11], R25 ;  /* 0x0000111912007986 */ /* 0x0001e8000c101104 */
[----:B------:R0:W-:Y:S04]  /*3170*/  STG.E.U8 desc[UR4][R18.64+0x19], R3 ;  /* 0x0000190312007986 */ /* 0x0001e8000c101104 */
[----:B------:R0:W-:Y:S04]  /*3180*/  STG.E.U8 desc[UR4][R18.64+0x21], R5 ;  /* 0x0000210512007986 */ /* 0x0001e8000c101104 */
[----:B------:R0:W-:Y:S04]  /*3190*/  STG.E.U8 desc[UR4][R18.64+0x29], R9 ;  /* 0x0000290912007986 */ /* 0x0001e8000c101104 */
[----:B------:R0:W-:Y:S04]  /*31a0*/  STG.E.U8 desc[UR4][R18.64+0x31], R15 ;  /* 0x0000310f12007986 */ /* 0x0001e8000c101104 */
[----:B------:R0:W-:Y:S01]  /*31b0*/  STG.E.U8 desc[UR4][R18.64+0x39], R27 ;  /* 0x0000391b12007986 */ /* 0x0001e2000c101104 */
[----:B------:R-:W-:Y:S05]  /*31c0*/  BRA `(.L_x_14) ;  /* 0x0000000000407947 */ /* 0x000fea0003800000 */
.L_x_13:
        /* <DEDUP_REMOVED lines=15> */
[----:B------:R1:W-:Y:S02]  /*32c0*/  STG.E desc[UR4][R18.64+0xc], R9 ;  /* 0x00000c0912007986 */ /* 0x0003e4000c101904 */
.L_x_14:
[----:B------:R-:W-:-:S05]  /*32d0*/  IMAD R6, R0, 0x3, RZ ;  /* 0x0000000300067824 */ /* 0x000fca00078e02ff */
[----:B------:R-:W-:Y:S02]  /*32e0*/  SHF.R.S32.HI R2, RZ, 0x5, R6 ;  /* 0x00000005ff027819 */ /* 0x000fe40000011406 */
[----:B------:R-:W-:-:S03]  /*32f0*/  LOP3.LUT P0, R6, R6, 0x1f, RZ, 0xc0, !PT ;  /* 0x0000001f06067812 */ /* 0x000fc6000780c0ff */
[----:B------:R-:W-:Y:S01]  /*3300*/  IMAD R10, R2, 0x4, R1 ;  /* 0x00000004020a7824 */ /* 0x000fe200078e0201 */
[----:B------:R-:W-:-:S04]  /*3310*/  ISETP.NE.AND P2, PT, R6, RZ, PT ;  /* 0x000000ff0600720c */ /* 0x000fc80003f45270 */
[----:B0-----:R-:W2:Y:S04]  /*3320*/  LDL R3, [R10+0x8] ;  /* 0x000008000a037983 */ /* 0x001ea80000100800 */
[----:B------:R-:W3:Y:S04]  /*3330*/  LDL R5, [R10+0xc] ;  /* 0x00000c000a057983 */ /* 0x000ee80000100800 */
[----:B------:R-:W4:Y:S04]  /*3340*/  LDL R2, [R10+0x4] ;  /* 0x000004000a027983 */ /* 0x000f280000100800 */
[----:B------:R-:W5:Y:S04]  /*3350*/  LDL R7, [R10+0x14] ;  /* 0x000014000a077983 */ /* 0x000f680000100800 */
[----:B------:R-:W5:Y:S04]  /*3360*/  LDL R4, [R10+0x10] ;  /* 0x000010000a047983 */ /* 0x000f680000100800 */
[----:B------:R-:W5:Y:S04]  /*3370*/  LDL R11, [R10+0x18] ;  /* 0x000018000a0b7983 */ /* 0x000f680000100800 */
[----:B-1----:R-:W5:Y:S04]  /*3380*/  LDL R9, [R10+0x1c] ;  /* 0x00001c000a097983 */ /* 0x002f680000100800 */
[----:B------:R-:W5:Y:S04]  /*3390*/  @P2 LDL R13, [R10+0x24] ;  /* 0x000024000a0d2983 */ /* 0x000f680000100800 */
[----:B------:R-:W5:Y:S01]  /*33a0*/  LDL R15, [R10+0x20] ;  /* 0x000020000a0f7983 */ /* 0x000f620000100800 */
[C---:B------:R-:W-:Y:S01]  /*33b0*/  IADD3 R8, PT, PT, -R6.reuse, 0x20, RZ ;  /* 0x0000002006087810 */ /* 0x040fe20007ffe1ff */
[----:B--2---:R-:W-:-:S02]  /*33c0*/  @P0 IMAD R17, R6, R3, RZ ;  /* 0x0000000306110224 */ /* 0x004fc400078e02ff */
[----:B---3--:R-:W-:Y:S02]  /*33d0*/  @P2 IMAD R12, R6, R5, RZ ;  /* 0x00000005060c2224 */ /* 0x008fe400078e02ff */
[C---:B----4-:R-:W-:Y:S02]  /*33e0*/  @P0 IMAD R17, R8.reuse, R2, R17 ;  /* 0x0000000208110224 */ /* 0x050fe400078e0211 */
[----:B------:R-:W-:Y:S02]  /*33f0*/  @P2 IMAD R12, R8, R3, R12 ;  /* 0x00000003080c2224 */ /* 0x000fe400078e020c */
[----:B------:R-:W-:Y:S02]  /*3400*/  @P0 VIADD R17, R17, 0x10 ;  /* 0x0000001011110836 */ /* 0x000fe40000000000 */
[----:B------:R-:W-:Y:S02]  /*3410*/  @P2 VIADD R12, R12, 0x10 ;  /* 0x000000100c0c2836 */ /* 0x000fe40000000000 */
[C---:B-----5:R-:W-:Y:S01]  /*3420*/  @P2 IMAD R25, R6.reuse, R7, RZ ;  /* 0x0000000706192224 */ /* 0x060fe200078e02ff */
[----:B------:R-:W-:Y:S01]  /*3430*/  @P0 SHF.R.S32.HI R17, RZ, 0x5, R17 ;  /* 0x00000005ff110819 */ /* 0x000fe20000011411 */
[-C--:B------:R-:W-:Y:S01]  /*3440*/  @P2 IMAD R14, R6, R4.reuse, RZ ;  /* 0x00000004060e2224 */ /* 0x080fe200078e02ff */
[----:B------:R-:W-:Y:S01]  /*3450*/  @P2 SHF.R.S32.HI R21, RZ, 0x5, R12 ;  /* 0x00000005ff152819 */ /* 0x000fe2000001140c */
[----:B------:R-:W-:Y:S01]  /*3460*/  @P2 IMAD R25, R8, R4, R25 ;  /* 0x0000000408192224 */ /* 0x000fe200078e0219 */
[----:B------:R-:W-:Y:S01]  /*3470*/  @!P0 MOV R17, R2 ;  /* 0x0000000200118202 */ /* 0x000fe20000000f00 */
[----:B------:R-:W-:-:S02]  /*3480*/  @!P2 IMAD.MOV.U32 R21, RZ, RZ, R3 ;  /* 0x000000ffff15a224 */ /* 0x000fc400078e0003 */
[C---:B------:R-:W-:Y:S02]  /*3490*/  @P2 IMAD R2, R6.reuse, R11, RZ ;  /* 0x0000000b06022224 */ /* 0x040fe400078e02ff */
[C---:B------:R-:W-:Y:S02]  /*34a0*/  @P2 IMAD R3, R6.reuse, R9, RZ ;  /* 0x0000000906032224 */ /* 0x040fe400078e02ff */
[----:B------:R-:W-:Y:S02]  /*34b0*/  @P2 IMAD R13, R6, R13, RZ ;  /* 0x0000000d060d2224 */ /* 0x000fe400078e02ff */
[----:B------:R-:W-:Y:S02]  /*34c0*/  @P2 IMAD R14, R8, R5, R14 ;  /* 0x00000005080e2224 */ /* 0x000fe400078e020e */
[----:B------:R-:W-:Y:S02]  /*34d0*/  @P2 IMAD R6, R6, R15, RZ ;  /* 0x0000000f06062224 */ /* 0x000fe400078e02ff */
[----:B------:R-:W-:-:S02]  /*34e0*/  @P2 VIADD R25, R25, 0x10 ;  /* 0x0000001019192836 */ /* 0x000fc40000000000 */
[C---:B------:R-:W-:Y:S02]  /*34f0*/  @P2 IMAD R2, R8.reuse, R7, R2 ;  /* 0x0000000708022224 */ /* 0x040fe400078e0202 */
[C---:B------:R-:W-:Y:S02]  /*3500*/  @P2 IMAD R3, R8.reuse, R11, R3 ;  /* 0x0000000b08032224 */ /* 0x040fe400078e0203 */
[C---:B------:R-:W-:Y:S02]  /*3510*/  @P2 IMAD R6, R8.reuse, R9, R6 ;  /* 0x0000000908062224 */ /* 0x040fe400078e0206 */
[----:B------:R-:W-:Y:S01]  /*3520*/  @P2 IMAD R13, R8, R15, R13 ;  /* 0x0000000f080d2224 */ /* 0x000fe200078e020d */
[----:B------:R-:W-:Y:S01]  /*3530*/  @P2 SHF.R.S32.HI R25, RZ, 0x5, R25 ;  /* 0x00000005ff192819 */ /* 0x000fe20000011419 */
[----:B------:R-:W-:Y:S02]  /*3540*/  @P2 VIADD R14, R14, 0x10 ;  /* 0x000000100e0e2836 */ /* 0x000fe40000000000 */
[----:B------:R-:W-:Y:S01]  /*3550*/  @!P2 IMAD.MOV.U32 R25, RZ, RZ, R4 ;  /* 0x000000ffff19a224 */ /* 0x000fe200078e0004 */
[----:B------:R-:W-:Y:S01]  /*3560*/  @P2 IADD3 R4, PT, PT, R3, 0x10, RZ ;  /* 0x0000001003042810 */ /* 0x000fe20007ffe0ff */
[----:B------:R-:W-:-:S02]  /*3570*/  @P2 VIADD R2, R2, 0x10 ;  /* 0x0000001002022836 */ /* 0x000fc40000000000 */
        /* <DEDUP_REMOVED lines=9> */
[----:B------:R-:W-:Y:S01]  /*3610*/  @!P2 IMAD.MOV.U32 R13, RZ, RZ, R9 ;  /* 0x000000ffff0da224 */ /* 0x000fe200078e0009 */
[----:B------:R-:W-:-:S02]  /*3620*/  @P2 SHF.R.S32.HI R27, RZ, 0x5, R8 ;  /* 0x00000005ff1b2819 */ /* 0x000fc40000011408 */
        /* <DEDUP_REMOVED lines=11> */
.L_x_15:
        /* <DEDUP_REMOVED lines=16> */
.L_x_16:
[----:B------:R-:W-:Y:S01]  /*37e0*/  SHF.R.S32.HI R2, RZ, 0x3, R0 ;  /* 0x00000003ff027819 */ /* 0x000fe20000011400 */
[----:B------:R-:W-:-:S04]  /*37f0*/  IMAD.SHL.U32 R6, R0, 0x4, RZ ;  /* 0x0000000400067824 */ /* 0x000fc800078e00ff */
[----:B------:R-:W-:Y:S01]  /*3800*/  IMAD R10, R2, 0x4, R1 ;  /* 0x00000004020a7824 */ /* 0x000fe200078e0201 */
[----:B------:R-:W-:-:S04]  /*3810*/  LOP3.LUT P0, R6, R6, 0x1c, RZ, 0xc0, !PT ;  /* 0x0000001c06067812 */ /* 0x000fc8000780c0ff */
[----:B0-----:R-:W2:Y:S01]  /*3820*/  LDL R3, [R10+0x8] ;  /* 0x000008000a037983 */ /* 0x001ea20000100800 */
[----:B------:R-:W-:-:S03]  /*3830*/  ISETP.NE.AND P2, PT, R6, RZ, PT ;  /* 0x000000ff0600720c */ /* 0x000fc60003f45270 */
[----:B-1----:R-:W3:Y:S04]  /*3840*/  LDL R5, [R10+0xc] ;  /* 0x00000c000a057983 */ /* 0x002ee80000100800 */
[----:B------:R-:W4:Y:S04]  /*3850*/  LDL R2, [R10+0x4] ;  /* 0x000004000a027983 */ /* 0x000f280000100800 */
[----:B------:R-:W5:Y:S04]  /*3860*/  LDL R7, [R10+0x14] ;  /* 0x000014000a077983 */ /* 0x000f680000100800 */
[----:B------:R-:W5:Y:S04]  /*3870*/  LDL R4, [R10+0x10] ;  /* 0x000010000a047983 */ /* 0x000f680000100800 */
[----:B------:R-:W5:Y:S04]  /*3880*/  LDL R11, [R10+0x18] ;  /* 0x000018000a0b7983 */ /* 0x000f680000100800 */
[----:B------:R-:W5:Y:S04]  /*3890*/  LDL R9, [R10+0x1c] ;  /* 0x00001c000a097983 */ /* 0x000f680000100800 */
        /* <DEDUP_REMOVED lines=53> */
.L_x_17:
        /* <DEDUP_REMOVED lines=16> */
.L_x_18:
[----:B------:R-:W-:-:S05]  /*3cf0*/  IMAD R6, R0, 0x5, RZ ;  /* 0x0000000500067824 */ /* 0x000fca00078e02ff */
[----:B------:R-:W-:Y:S02]  /*3d00*/  SHF.R.S32.HI R2, RZ, 0x5, R6 ;  /* 0x00000005ff027819 */ /* 0x000fe40000011406 */
[----:B------:R-:W-:-:S03]  /*3d10*/  LOP3.LUT P0, R6, R6, 0x1f, RZ, 0xc0, !PT ;  /* 0x0000001f06067812 */ /* 0x000fc6000780c0ff */
[----:B------:R-:W-:Y:S01]  /*3d20*/  IMAD R10, R2, 0x4, R1 ;  /* 0x00000004020a7824 */ /* 0x000fe200078e0201 */
[----:B------:R-:W-:-:S04]  /*3d30*/  ISETP.NE.AND P2, PT, R6, RZ, PT ;  /* 0x000000ff0600720c */ /* 0x000fc80003f45270 */
[----:B0-----:R-:W2:Y:S04]  /*3d40*/  LDL R3, [R10+0x8] ;  /* 0x000008000a037983 */ /* 0x001ea80000100800 */
        /* <DEDUP_REMOVED lines=24> */
[C---:B------:R-:W-:Y:S02]  /*3ed0*/  @P2 IMAD R13, R6.reuse, R13, RZ ;  /* 0x0000000d060d2224 */ /* 0x040fe400078e02ff */
[----:B------:R-:W-:Y:S02]  /*3ee0*/  @P2 VIADD R25, R25, 0x10 ;  /* 0x0000001019192836 */ /* 0x000fe40000000000 */
[----:B------:R-:W-:Y:S02]  /*3ef0*/  @P2 IMAD R6, R6, R15, RZ ;  /* 0x0000000f06062224 */ /* 0x000fe400078e02ff */
[----:B------:R-:W-:-:S02]  /*3f00*/  @P2 IMAD R14, R8, R5, R14 ;  /* 0x00000005080e2224 */ /* 0x000fc400078e020e */
        /* <DEDUP_REMOVED lines=31> */
.L_x_19:
        /* <DEDUP_REMOVED lines=16> */
.L_x_20:
[----:B------:R-:W-:-:S05]  /*4200*/  IMAD R6, R0, 0x6, RZ ;  /* 0x0000000600067824 */ /* 0x000fca00078e02ff */
[----:B------:R-:W-:-:S04]  /*4210*/  SHF.R.S32.HI R2, RZ, 0x5, R6 ;  /* 0x00000005ff027819 */ /* 0x000fc80000011406 */
[----:B------:R-:W-:Y:S02]  /*4220*/  LEA R10, R2, R1, 0x2 ;  /* 0x00000001020a7211 */ /* 0x000fe400078e10ff */
[----:B------:R-:W-:-:S03]  /*4230*/  LOP3.LUT P0, R6, R6, 0x1e, RZ, 0xc0, !PT ;  /* 0x0000001e06067812 */ /* 0x000fc6000780c0ff */
[----:B-1----:R-:W2:Y:S01]  /*4240*/  LDL R3, [R10+0x8] ;  /* 0x000008000a037983 */ /* 0x002ea20000100800 */
[----:B------:R-:W-:-:S03]  /*4250*/  ISETP.NE.AND P2, PT, R6, RZ, PT ;  /* 0x000000ff0600720c */ /* 0x000fc60003f45270 */
[----:B0-----:R-:W3:Y:S04]  /*4260*/  LDL R5, [R10+0xc] ;  /* 0x00000c000a057983 */ /* 0x001ee80000100800 */
        /* <DEDUP_REMOVED lines=18> */
[----:B------:R-:W-:Y:S01]  /*4390*/  @!P0 IMAD.MOV.U32 R17, RZ, RZ, R2 ;  /* 0x000000ffff118224 */ /* 0x000fe200078e0002 */
[----:B------:R-:W-:Y:S01]  /*43a0*/  @!P2 MOV R21, R3 ;  /* 0x000000030015a202 */ /* 0x000fe20000000f00 */
[----:B------:R-:W-:-:S02]  /*43b0*/  @P2 IMAD R25, R8, R4, R25 ;  /* 0x0000000408192224 */ /* 0x000fc400078e0219 */
        /* <DEDUP_REMOVED lines=37> */
.L_x_21:
        /* <DEDUP_REMOVED lines=16> */
.L_x_22:
        /* <DEDUP_REMOVED lines=25> */
[----:B------:R-:W-:-:S02]  /*48a0*/  @P2 IMAD R25, R8, R4, R25 ;  /* 0x0000000408192224 */ /* 0x000fc400078e0219 */
[----:B------:R-:W-:Y:S02]  /*48b0*/  @!P0 IMAD.MOV.U32 R17, RZ, RZ, R2 ;  /* 0x000000ffff118224 */ /* 0x000fe400078e0002 */
[----:B------:R-:W-:Y:S02]  /*48c0*/  @!P2 IMAD.MOV.U32 R21, RZ, RZ, R3 ;  /* 0x000000ffff15a224 */ /* 0x000fe400078e0003 */
[C---:B------:R-:W-:Y:S02]  /*48d0*/  @P2 IMAD R2, R6.reuse, R11, RZ ;  /* 0x0000000b06022224 */ /* 0x040fe400078e02ff */
[C---:B------:R-:W-:Y:S02]  /*48e0*/  @P2 IMAD R3, R6.reuse, R9, RZ ;  /* 0x0000000906032224 */ /* 0x040fe400078e02ff */
[C---:B------:R-:W-:Y:S02]  /*48f0*/  @P2 IMAD R13, R6.reuse, R13, RZ ;  /* 0x0000000d060d2224 */ /* 0x040fe400078e02ff */
[----:B------:R-:W-:-:S02]  /*4900*/  @P2 IMAD R6, R6, R15, RZ ;  /* 0x0000000f06062224 */ /* 0x000fc400078e02ff */
[----:B------:R-:W-:Y:S02]  /*4910*/  @P2 VIADD R25, R25, 0x10 ;  /* 0x0000001019192836 */ /* 0x000fe40000000000 */
[C---:B------:R-:W-:Y:S02]  /*4920*/  @P2 IMAD R14, R8.reuse, R5, R14 ;  /* 0x00000005080e2224 */ /* 0x040fe400078e020e */
[C---:B------:R-:W-:Y:S02]  /*4930*/  @P2 IMAD R2, R8.reuse, R7, R2 ;  /* 0x0000000708022224 */ /* 0x040fe400078e0202 */
[C---:B------:R-:W-:Y:S02]  /*4940*/  @P2 IMAD R3, R8.reuse, R11, R3 ;  /* 0x0000000b08032224 */ /* 0x040fe400078e0203 */
[C---:B------:R-:W-:Y:S02]  /*4950*/  @P2 IMAD R6, R8.reuse, R9, R6 ;  /* 0x0000000908062224 */ /* 0x040fe400078e0206 */
[----:B------:R-:W-:Y:S01]  /*4960*/  @P2 IMAD R13, R8, R15, R13 ;  /* 0x0000000f080d2224 */ /* 0x000fe200078e020d */
[----:B------:R-:W-:Y:S01]  /*4970*/  @P2 SHF.R.S32.HI R25, RZ, 0x5, R25 ;  /* 0x00000005ff192819 */ /* 0x000fe20000011419 */
[----:B------:R-:W-:Y:S01]  /*4980*/  @P2 VIADD R2, R2, 0x10 ;  /* 0x0000001002022836 */ /* 0x000fe20000000000 */
[----:B------:R-:W-:Y:S01]  /*4990*/  @P2 IADD3 R14, PT, PT, R14, 0x10, RZ ;  /* 0x000000100e0e2810 */ /* 0x000fe20007ffe0ff */
[----:B------:R-:W-:Y:S01]  /*49a0*/  @P2 VIADD R6, R6, 0x10 ;  /* 0x0000001006062836 */ /* 0x000fe20000000000 */
[----:B------:R-:W-:Y:S01]  /*49b0*/  @!P2 MOV R25, R4 ;  /* 0x000000040019a202 */ /* 0x000fe20000000f00 */
[----:B------:R-:W-:-:S02]  /*49c0*/  @P2 VIADD R4, R3, 0x10 ;  /* 0x0000001003042836 */ /* 0x000fc40000000000 */
[----:B------:R-:W-:Y:S01]  /*49d0*/  @P2 VIADD R8, R13, 0x10 ;  /* 0x000000100d082836 */ /* 0x000fe20000000000 */
[----:B------:R-:W-:Y:S01]  /*49e0*/  @P2 SHF.R.S32.HI R23, RZ, 0x5, R14 ;  /* 0x00000005ff172819 */ /* 0x000fe2000001140e */
[----:B------:R-:W-:Y:S01]  /*49f0*/  @!P2 IMAD.MOV.U32 R23, RZ, RZ, R5 ;  /* 0x000000ffff17a224 */ /* 0x000fe200078e0005 */
[----:B------:R-:W-:Y:S02]  /*4a00*/  @P2 SHF.R.S32.HI R3, RZ, 0x5, R2 ;  /* 0x00000005ff032819 */ /* 0x000fe40000011402 */
[----:B------:R-:W-:Y:S01]  /*4a10*/  @P2 SHF.R.S32.HI R5, RZ, 0x5, R4 ;  /* 0x00000005ff052819 */ /* 0x000fe20000011404 */
[----:B------:R-:W-:Y:S01]  /*4a20*/  @!P2 IMAD.MOV.U32 R5, RZ, RZ, R11 ;  /* 0x000000ffff05a224 */ /* 0x000fe200078e000b */
[----:B------:R-:W-:Y:S01]  /*4a30*/  @P2 SHF.R.S32.HI R13, RZ, 0x5, R6 ;  /* 0x00000005ff0d2819 */ /* 0x000fe20000011406 */
[----:B------:R-:W-:Y:S01]  /*4a40*/  @!P2 IMAD.MOV.U32 R13, RZ, RZ, R9 ;  /* 0x000000ffff0da224 */ /* 0x000fe200078e0009 */
        /* <DEDUP_REMOVED lines=13> */
.L_x_23:
        /* <DEDUP_REMOVED lines=16> */
.L_x_24:
[----:B------:R-:W-:Y:S02]  /*4c20*/  SHF.R.S32.HI R10, RZ, 0x2, R0 ;  /* 0x00000002ff0a7819 */ /* 0x000fe40000011400 */
[----:B------:R-:W-:-:S03]  /*4c30*/  SHF.L.U32 R7, R0, 0x3, RZ ;  /* 0x0000000300077819 */ /* 0x000fc600000006ff */
[----:B------:R-:W-:Y:S01]  /*4c40*/  IMAD R10, R10, 0x4, R1 ;  /* 0x000000040a0a7824 */ /* 0x000fe200078e0201 */
[----:B------:R-:W-:-:S04]  /*4c50*/  LOP3.LUT P0, R7, R7, 0x18, RZ, 0xc0, !PT ;  /* 0x0000001807077812 */ /* 0x000fc8000780c0ff */
[----:B------:R-:W2:Y:S01]  /*4c60*/  LDL R0, [R10+0x10] ;  /* 0x000010000a007983 */ /* 0x000ea20000100800 */
[----:B------:R-:W-:-:S03]  /*4c70*/  ISETP.NE.AND P2, PT, R7, RZ, PT ;  /* 0x000000ff0700720c */ /* 0x000fc60003f45270 */
[----:B------:R-:W3:Y:S04]  /*4c80*/  LDL R2, [R10+0x8] ;  /* 0x000008000a027983 */ /* 0x000ee80000100800 */
[----:B------:R-:W4:Y:S04]  /*4c90*/  LDL R14, [R10+0xc] ;  /* 0x00000c000a0e7983 */ /* 0x000f280000100800 */
[----:B------:R-:W5:Y:S04]  /*4ca0*/  LDL R12, [R10+0x4] ;  /* 0x000004000a0c7983 */ /* 0x000f680000100800 */
[----:B------:R-:W5:Y:S04]  /*4cb0*/  @P2 LDL R8, [R10+0x24] ;  /* 0x000024000a082983 */ /* 0x000f680000100800 */
[----:B-1----:R-:W5:Y:S04]  /*4cc0*/  LDL R3, [R10+0x14] ;  /* 0x000014000a037983 */ /* 0x002f680000100800 */
[----:B------:R-:W5:Y:S04]  /*4cd0*/  LDL R4, [R10+0x18] ;  /* 0x000018000a047983 */ /* 0x000f680000100800 */
[----:B0-----:R-:W5:Y:S04]  /*4ce0*/  LDL R5, [R10+0x1c] ;  /* 0x00001c000a057983 */ /* 0x001f680000100800 */
[----:B------:R0:W5:Y:S01]  /*4cf0*/  LDL R6, [R10+0x20] ;  /* 0x000020000a067983 */ /* 0x0001620000100800 */
[C---:B------:R-:W-:Y:S01]  /*4d00*/  IADD3 R9, PT, PT, -R7.reuse, 0x20, RZ ;  /* 0x0000002007097810 */ /* 0x040fe20007ffe1ff */
[----:B--2---:R-:W-:-:S02]  /*4d10*/  @P2 IMAD R15, R7, R0, RZ ;  /* 0x00000000070f2224 */ /* 0x004fc400078e02ff */
[C---:B---3--:R-:W-:Y:S02]  /*4d20*/  @P0 IMAD R11, R7.reuse, R2, RZ ;  /* 0x00000002070b0224 */ /* 0x048fe400078e02ff */
[-C--:B----4-:R-:W-:Y:S02]  /*4d30*/  @P2 IMAD R13, R7, R14.reuse, RZ ;  /* 0x0000000e070d2224 */ /* 0x090fe400078e02ff */
[C---:B------:R-:W-:Y:S02]  /*4d40*/  @P2 IMAD R15, R9.reuse, R14, R15 ;  /* 0x0000000e090f2224 */ /* 0x040fe400078e020f */
[C---:B-----5:R-:W-:Y:S02]  /*4d50*/  @P0 IMAD R11, R9.reuse, R12, R11 ;  /* 0x0000000c090b0224 */ /* 0x060fe400078e020b */
[----:B------:R-:W-:Y:S02]  /*4d60*/  @P2 IMAD R13, R9, R2, R13 ;  /* 0x00000002090d2224 */ /* 0x000fe400078e020d */
        /* <DEDUP_REMOVED lines=8> */
[C---:B------:R-:W-:Y:S01]  /*4df0*/  @P2 IMAD R14, R7.reuse, R8, RZ ;  /* 0x00000008070e2224 */ /* 0x040fe200078e02ff */
[----:B------:R-:W-:Y:S01]  /*4e00*/  @!P2 MOV R13, R2 ;  /* 0x00000002000da202 */ /* 0x000fe20000000f00 */
[----:B0-----:R-:W-:-:S02]  /*4e10*/  @P2 IMAD R10, R7, R3, RZ ;  /* 0x00000003070a2224 */ /* 0x001fc400078e02ff */
[C---:B------:R-:W-:Y:S02]  /*4e20*/  @P2 IMAD R2, R7.reuse, R4, RZ ;  /* 0x0000000407022224 */ /* 0x040fe400078e02ff */
[C---:B------:R-:W-:Y:S02]  /*4e30*/  @P2 IMAD R12, R7.reuse, R5, RZ ;  /* 0x00000005070c2224 */ /* 0x040fe400078e02ff */
[----:B------:R-:W-:Y:S02]  /*4e40*/  @P2 IMAD R8, R7, R6, RZ ;  /* 0x0000000607082224 */ /* 0x000fe400078e02ff */
[C---:B------:R-:W-:Y:S02]  /*4e50*/  @P2 IMAD R10, R9.reuse, R0, R10 ;  /* 0x00000000090a2224 */ /* 0x040fe400078e020a */
[C---:B------:R-:W-:Y:S02]  /*4e60*/  @P2 IMAD R2, R9.reuse, R3, R2 ;  /* 0x0000000309022224 */ /* 0x040fe400078e0202 */
[----:B------:R-:W-:-:S02]  /*4e70*/  @P2 IMAD R12, R9, R4, R12 ;  /* 0x00000004090c2224 */ /* 0x000fc400078e020c */
[C---:B------:R-:W-:Y:S02]  /*4e80*/  @P2 IMAD R8, R9.reuse, R5, R8 ;  /* 0x0000000509082224 */ /* 0x040fe400078e0208 */
[----:B------:R-:W-:Y:S01]  /*4e90*/  @P2 IMAD R14, R9, R6, R14 ;  /* 0x00000006090e2224 */ /* 0x000fe200078e020e */
[----:B------:R-:W-:Y:S01]  /*4ea0*/  @P2 IADD3 R12, PT, PT, R12, 0x10, RZ ;  /* 0x000000100c0c2810 */ /* 0x000fe20007ffe0ff */
[----:B------:R-:W-:Y:S02]  /*4eb0*/  @P2 VIADD R10, R10, 0x10 ;  /* 0x000000100a0a2836 */ /* 0x000fe40000000000 */
[----:B------:R-:W-:Y:S02]  /*4ec0*/  @P2 VIADD R2, R2, 0x10 ;  /* 0x0000001002022836 */ /* 0x000fe40000000000 */
        /* <DEDUP_REMOVED lines=8> */
[----:B------:R-:W-:-:S02]  /*4f50*/  @P2 SHF.R.S32.HI R21, RZ, 0x5, R8 ;  /* 0x00000005ff152819 */ /* 0x000fc40000011408 */
[----:B------:R-:W-:Y:S01]  /*4f60*/  @P2 SHF.R.S32.HI R23, RZ, 0x5, R14 ;  /* 0x00000005ff172819 */ /* 0x000fe2000001140e */
[----:B------:R-:W-:Y:S01]  /*4f70*/  @!P2 IMAD.MOV.U32 R23, RZ, RZ, R6 ;  /* 0x000000ffff17a224 */ /* 0x000fe200078e0006 */
[----:B------:R-:W-:Y:S01]  /*4f80*/  @!P2 MOV R21, R5 ;  /* 0x000000050015a202 */ /* 0x000fe20000000f00 */
[----:B------:R-:W-:Y:S06]  /*4f90*/  @P1 BRA `(.L_x_25) ;  /* 0x0000000000241947 */ /* 0x000fec0003800000 */
[----:B------:R-:W-:Y:S04]  /*4fa0*/  STG.E.U8 desc[UR4][R18.64+0x7], R11 ;  /* 0x0000070b12007986 */ /* 0x000fe8000c101104 */
[----:B------:R-:W-:Y:S04]  /*4fb0*/  STG.E.U8 desc[UR4][R18.64+0xf], R13 ;  /* 0x00000f0d12007986 */ /* 0x000fe8000c101104 */
[----:B------:R-:W-:Y:S04]  /*4fc0*/  STG.E.U8 desc[UR4][R18.64+0x17], R15 ;  /* 0x0000170f12007986 */ /* 0x000fe8000c101104 */
[----:B------:R-:W-:Y:S04]  /*4fd0*/  STG.E.U8 desc[UR4][R18.64+0x1f], R7 ;  /* 0x00001f0712007986 */ /* 0x000fe8000c101104 */
[----:B------:R-:W-:Y:S04]  /*4fe0*/  STG.E.U8 desc[UR4][R18.64+0x27], R9 ;  /* 0x0000270912007986 */ /* 0x000fe8000c101104 */
[----:B------:R-:W-:Y:S04]  /*4ff0*/  STG.E.U8 desc[UR4][R18.64+0x2f], R17 ;  /* 0x00002f1112007986 */ /* 0x000fe8000c101104 */
[----:B------:R-:W-:Y:S04]  /*5000*/  STG.E.U8 desc[UR4][R18.64+0x37], R21 ;  /* 0x0000371512007986 */ /* 0x000fe8000c101104 */
[----:B------:R-:W-:Y:S01]  /*5010*/  STG.E.U8 desc[UR4][R18.64+0x3f], R23 ;  /* 0x00003f1712007986 */ /* 0x000fe2000c101104 */
[----:B------:R-:W-:Y:S05]  /*5020*/  EXIT ;  /* 0x000000000000794d */ /* 0x000fea0003800000 */
.L_x_25:
        /* <DEDUP_REMOVED lines=14> */
[----:B------:R-:W-:Y:S04]  /*5110*/  STG.E desc[UR4][R18.64+0x38], R13 ;  /* 0x0000380d12007986 */ /* 0x000fe8000c101904 */
[----:B------:R-:W-:Y:S01]  /*5120*/  STG.E desc[UR4][R18.64+0x3c], R17 ;  /* 0x00003c1112007986 */ /* 0x000fe2000c101904 */
[----:B------:R-:W-:Y:S05]  /*5130*/  EXIT ;  /* 0x000000000000794d */ /* 0x000fea0003800000 */
.L_x_10:
[----:B01----:R-:W3:Y:S04]  /*5140*/  LDL.64 R12, [R1+0x10] ;  /* 0x00001000010c7983 */ /* 0x003ee80000100a00 */
[----:B--2---:R-:W2:Y:S04]  /*5150*/  LDL.64 R4, [R1+0x8] ;  /* 0x0000080001047983 */ /* 0x004ea80000100a00 */
[----:B------:R-:W4:Y:S04]  /*5160*/  LDL R3, [R1+0x4] ;  /* 0x0000040001037983 */ /* 0x000f280000100800 */
[----:B------:R-:W5:Y:S04]  /*5170*/  LDL.64 R6, [R1+0x18] ;  /* 0x0000180001067983 */ /* 0x000f680000100a00 */
[----:B------:R-:W5:Y:S01]  /*5180*/  LDL R0, [R1+0x20] ;  /* 0x0000200001007983 */ /* 0x000f620000100800 */
[----:B------:R-:W-:-:S13]  /*5190*/  ISETP.GE.U32.AND P0, PT, R2, 0x12, PT ;  /* 0x000000120200780c */ /* 0x000fda0003f06070 */
[----:B---3--:R-:W-:Y:S01]  /*51a0*/  @!P0 STG.E.U8 desc[UR4][R18.64+0x18], R12 ;  /* 0x0000180c12008986 */ /* 0x008fe2000c101104 */
[--C-:B------:R-:W-:Y:S02]  /*51b0*/  @P0 IMAD.MOV.U32 R15, RZ, RZ, R13.reuse ;  /* 0x000000ffff0f0224 */ /* 0x100fe400078e000d */
[--C-:B------:R-:W-:Y:S01]  /*51c0*/  @P0 IMAD.MOV.U32 R17, RZ, RZ, R12.reuse ;  /* 0x000000ffff110224 */ /* 0x100fe200078e000c */
[----:B--2---:R-:W-:Y:S01]  /*51d0*/  @P0 PRMT R2, R5, 0x3340, R12 ;  /* 0x0000334005020816 */ /* 0x004fe2000000000c */
[----:B------:R-:W-:Y:S01]  /*51e0*/  @!P0 STG.E.U8 desc[UR4][R18.64+0x20], R13 ;  /* 0x0000200d12008986 */ /* 0x000fe2000c101104 */
[----:B------:R-:W-:Y:S01]  /*51f0*/  @!P0 IMAD.MOV.U32 R15, RZ, RZ, R13 ;  /* 0x000000ffff0f8224 */ /* 0x000fe200078e000d */
[----:B----4-:R-:W-:Y:S02]  /*5200*/  @P0 PRMT R9, R3, 0x3340, R4 ;  /* 0x0000334003090816 */ /* 0x010fe40000000004 */
[----:B------:R-:W-:Y:S01]  /*5210*/  @!P0 STG.E.U8 desc[UR4][R18.64+0x8], R4 ;  /* 0x0000080412008986 */ /* 0x000fe2000c101104 */
[----:B------:R-:W-:Y:S01]  /*5220*/  @!P0 IMAD.MOV.U32 R17, RZ, RZ, R12 ;  /* 0x000000ffff118224 */ /* 0x000fe200078e000c */
[----:B-----5:R-:W-:-:S02]  /*5230*/  @P0 PRMT R11, R13, 0x3340, R6 ;  /* 0x000033400d0b0816 */ /* 0x020fc40000000006 */
[----:B------:R-:W-:Y:S01]  /*5240*/  @!P0 STG.E.U8 desc[UR4][R18.64+0x10], R5 ;  /* 0x0000100512008986 */ /* 0x000fe2000c101104 */
[----:B------:R-:W-:Y:S01]  /*5250*/  @P0 PRMT R9, R9, 0x5410, R2 ;  /* 0x0000541009090816 */ /* 0x000fe20000000002 */
[--C-:B------:R-:W-:Y:S01]  /*5260*/  @P0 IMAD.MOV.U32 R2, RZ, RZ, R5.reuse ;  /* 0x000000ffff020224 */ /* 0x100fe200078e0005 */
[----:B------:R-:W-:Y:S01]  /*5270*/  @P0 PRMT R8, R7, 0x3340, R0 ;  /* 0x0000334007080816 */ /* 0x000fe20000000000 */
[----:B------:R-:W-:Y:S01]  /*5280*/  @!P0 STG.E.U8 desc[UR4][R18.64+0x28], R6 ;  /* 0x0000280612008986 */ /* 0x000fe2000c101104 */
[----:B------:R-:W-:Y:S02]  /*5290*/  @!P0 IMAD.MOV.U32 R2, RZ, RZ, R5 ;  /* 0x000000ffff028224 */ /* 0x000fe400078e0005 */
[----:B------:R-:W-:Y:S01]  /*52a0*/  @P0 PRMT R11, R11, 0x5410, R8 ;  /* 0x000054100b0b0816 */ /* 0x000fe20000000008 */
[----:B------:R0:W-:Y:S04]  /*52b0*/  @P0 STG.E desc[UR4][R18.64], R9 ;  /* 0x0000000912000986 */ /* 0x0001e8000c101904 */
[----:B------:R1:W-:Y:S04]  /*52c0*/  @P0 STG.E desc[UR4][R18.64+0x4], R11 ;  /* 0x0000040b12000986 */ /* 0x0003e8000c101904 */
[----:B------:R1:W-:Y:S04]  /*52d0*/  @!P0 STG.E.U8 desc[UR4][R18.64+0x30], R7 ;  /* 0x0000300712008986 */ /* 0x0003e8000c101104 */
[----:B------:R1:W-:Y:S01]  /*52e0*/  @!P0 STG.E.U8 desc[UR4][R18.64+0x38], R0 ;  /* 0x0000380012008986 */ /* 0x0003e2000c101104 */
[----:B0-----:R-:W-:Y:S01]  /*52f0*/  @P0 MOV R9, R4 ;  /* 0x0000000400090202 */ /* 0x001fe20000000f00 */
[----:B------:R-:W-:Y:S01]  /*5300*/  @!P0 IMAD.MOV.U32 R9, RZ, RZ, R4 ;  /* 0x000000ffff098224 */ /* 0x000fe200078e0004 */
[----:B------:R-:W-:Y:S01]  /*5310*/  @P0 MOV R4, R3 ;  /* 0x0000000300040202 */ /* 0x000fe20000000f00 */
[----:B------:R1:W-:Y:S01]  /*5320*/  @!P0 STG.E.U8 desc[UR4][R18.64], R3 ;  /* 0x0000000312008986 */ /* 0x0003e2000c101104 */
        /* <DEDUP_REMOVED lines=11> */
.L_x_26:
[----:B-1----:R-:W-:Y:S02]  /*53e0*/  PRMT R3, R2, 0x3340, R17 ;  /* 0x0000334002037816 */ /* 0x002fe40000000011 */
[----:B------:R-:W-:Y:S02]  /*53f0*/  PRMT R8, R4, 0x3340, R9 ;  /* 0x0000334004087816 */ /* 0x000fe40000000009 */
[----:B------:R-:W-:Y:S02]  /*5400*/  PRMT R5, R7, 0x3340, R0 ;  /* 0x0000334007057816 */ /* 0x000fe40000000000 */
[----:B------:R-:W-:Y:S02]  /*5410*/  PRMT R10, R15, 0x3340, R6 ;  /* 0x000033400f0a7816 */ /* 0x000fe40000000006 */
[----:B------:R-:W-:Y:S02]  /*5420*/  PRMT R3, R8, 0x5410, R3 ;  /* 0x0000541008037816 */ /* 0x000fe40000000003 */
[----:B------:R-:W-:-:S03]  /*5430*/  PRMT R5, R10, 0x5410, R5 ;  /* 0x000054100a057816 */ /* 0x000fc60000000005 */
[----:B------:R0:W-:Y:S04]  /*5440*/  STG.E desc[UR4][R18.64+0x8], R3 ;  /* 0x0000080312007986 */ /* 0x0001e8000c101904 */
[----:B------:R0:W-:Y:S02]  /*5450*/  STG.E desc[UR4][R18.64+0xc], R5 ;  /* 0x00000c0512007986 */ /* 0x0001e4000c101904 */
.L_x_27:
[----:B------:R-:W-:Y:S05]  /*5460*/  @P1 BRA `(.L_x_28) ;  /* 0x0000000000241947 */ /* 0x000fea0003800000 */
        /* <DEDUP_REMOVED lines=9> */
.L_x_28:
[----:B01----:R-:W-:Y:S02]  /*5500*/  PRMT R3, R2, 0x3340, R17 ;  /* 0x0000334002037816 */ /* 0x003fe40000000011 */
[----:B------:R-:W-:Y:S02]  /*5510*/  PRMT R8, R4, 0x3340, R9 ;  /* 0x0000334004087816 */ /* 0x000fe40000000009 */
[----:B------:R-:W-:Y:S02]  /*5520*/  PRMT R5, R7, 0x3340, R0 ;  /* 0x0000334007057816 */ /* 0x000fe40000000000 */
[----:B------:R-:W-:Y:S02]  /*5530*/  PRMT R10, R15, 0x3340, R6 ;  /* 0x000033400f0a7816 */ /* 0x000fe40000000006 */
[----:B------:R-:W-:Y:S02]  /*5540*/  PRMT R3, R8, 0x5410, R3 ;  /* 0x0000541008037816 */ /* 0x000fe40000000003 */
[----:B------:R-:W-:-:S03]  /*5550*/  PRMT R5, R10, 0x5410, R5 ;  /* 0x000054100a057816 */ /* 0x000fc60000000005 */
[----:B------:R4:W-:Y:S04]  /*5560*/  STG.E desc[UR4][R18.64+0x10], R3 ;  /* 0x0000100312007986 */ /* 0x0009e8000c101904 */
[----:B------:R4:W-:Y:S02]  /*5570*/  STG.E desc[UR4][R18.64+0x14], R5 ;  /* 0x0000140512007986 */ /* 0x0009e4000c101904 */
.L_x_29:
        /* <DEDUP_REMOVED lines=10> */
.L_x_30:
[----:B01--4-:R-:W-:Y:S02]  /*5620*/  PRMT R3, R2, 0x3340, R17 ;  /* 0x0000334002037816 */ /* 0x013fe40000000011 */
[----:B------:R-:W-:Y:S02]  /*5630*/  PRMT R8, R4, 0x3340, R9 ;  /* 0x0000334004087816 */ /* 0x000fe40000000009 */
[----:B------:R-:W-:Y:S02]  /*5640*/  PRMT R5, R7, 0x3340, R0 ;  /* 0x0000334007057816 */ /* 0x000fe40000000000 */
[----:B------:R-:W-:Y:S02]  /*5650*/  PRMT R10, R15, 0x3340, R6 ;  /* 0x000033400f0a7816 */ /* 0x000fe40000000006 */
[----:B------:R-:W-:Y:S02]  /*5660*/  PRMT R3, R8, 0x5410, R3 ;  /* 0x0000541008037816 */ /* 0x000fe40000000003 */
[----:B------:R-:W-:-:S03]  /*5670*/  PRMT R5, R10, 0x5410, R5 ;  /* 0x000054100a057816 */ /* 0x000fc60000000005 */
[----:B------:R0:W-:Y:S04]  /*5680*/  STG.E desc[UR4][R18.64+0x18], R3 ;  /* 0x0000180312007986 */ /* 0x0001e8000c101904 */
[----:B------:R0:W-:Y:S02]  /*5690*/  STG.E desc[UR4][R18.64+0x1c], R5 ;  /* 0x00001c0512007986 */ /* 0x0001e4000c101904 */
.L_x_31:
        /* <DEDUP_REMOVED lines=10> */
.L_x_32:
        /* <DEDUP_REMOVED lines=8> */
.L_x_33:
        /* <DEDUP_REMOVED lines=10> */
.L_x_34:
        /* <DEDUP_REMOVED lines=8> */
.L_x_35:
        /* <DEDUP_REMOVED lines=10> */
.L_x_36:
        /* <DEDUP_REMOVED lines=8> */
.L_x_37:
[----:B------:R-:W-:Y:S05]  /*5a00*/  @P1 BRA `(.L_x_38) ;  /* 0x0000000000241947 */ /* 0x000fea0003800000 */
        /* <DEDUP_REMOVED lines=9> */
.L_x_38:
[----:B0-23--:R-:W-:Y:S02]  /*5aa0*/  PRMT R2, R2, 0x3340, R17 ;  /* 0x0000334002027816 */ /* 0x00dfe40000000011 */
[----:B------:R-:W-:Y:S02]  /*5ab0*/  PRMT R9, R4, 0x3340, R9 ;  /* 0x0000334004097816 */ /* 0x000fe40000000009 */
[----:B-1----:R-:W-:Y:S02]  /*5ac0*/  PRMT R0, R7, 0x3340, R0 ;  /* 0x0000334007007816 */ /* 0x002fe40000000000 */
[----:B------:R-:W-:Y:S02]  /*5ad0*/  PRMT R15, R15, 0x3340, R6 ;  /* 0x000033400f0f7816 */ /* 0x000fe40000000006 */
[----:B------:R-:W-:Y:S02]  /*5ae0*/  PRMT R9, R9, 0x5410, R2 ;  /* 0x0000541009097816 */ /* 0x000fe40000000002 */
[----:B------:R-:W-:-:S03]  /*5af0*/  PRMT R15, R15, 0x5410, R0 ;  /* 0x000054100f0f7816 */ /* 0x000fc60000000000 */
[----:B------:R-:W-:Y:S04]  /*5b00*/  STG.E desc[UR4][R18.64+0x38], R9 ;  /* 0x0000380912007986 */ /* 0x000fe8000c101904 */
[----:B------:R-:W-:Y:S01]  /*5b10*/  STG.E desc[UR4][R18.64+0x3c], R15 ;  /* 0x00003c0f12007986 */ /* 0x000fe2000c101904 */
[----:B------:R-:W-:Y:S05]  /*5b20*/  EXIT ;  /* 0x000000000000794d */ /* 0x000fea0003800000 */
.L_x_0:
        /* <DEDUP_REMOVED lines=15> */
[----:B------:R-:W5:Y:S01]  /*5c20*/  LDG.E.CONSTANT R17, desc[UR4][R8.64+0x20] ;  /* 0x0000200408117981 */ /* 0x000f62000c1e9900 */
[----:B0-----:R-:W-:-:S02]  /*5c30*/  IMAD.MOV.U32 R10, RZ, RZ, 0x2 ;  /* 0x00000002ff0a7424 */ /* 0x001fc400078e00ff */
[----:B--2---:R-:W-:-:S05]  /*5c40*/  IMAD.IADD R22, R22, 0x1, R21 ;  /* 0x0000000116167824 */ /* 0x004fca00078e0215 */
[----:B---3--:R-:W-:-:S04]  /*5c50*/  IADD3 R21, PT, PT, R15, R6, R22 ;  /* 0x000000060f157210 */ /* 0x008fc80007ffe016 */
[----:B----4-:R-:W-:-:S04]  /*5c60*/  IADD3 R21, PT, PT, R13, R4, R21 ;  /* 0x000000040d157210 */ /* 0x010fc80007ffe015 */
[----:B-----5:R-:W-:-:S04]  /*5c70*/  IADD3 R21, PT, PT, R14, R5, R21 ;  /* 0x000000050e157210 */ /* 0x020fc80007ffe015 */
[----:B------:R-:W-:-:S04]  /*5c80*/  IADD3 R21, PT, PT, R16, R0, R21 ;  /* 0x0000000010157210 */ /* 0x000fc80007ffe015 */
[----:B------:R-:W-:-:S04]  /*5c90*/  IADD3 R21, PT, PT, R20, R3, R21 ;  /* 0x0000000314157210 */ /* 0x000fc80007ffe015 */
[----:B------:R-:W-:-:S04]  /*5ca0*/  IADD3 R21, PT, PT, R7, R2, R21 ;  /* 0x0000000207157210 */ /* 0x000fc80007ffe015 */
[----:B------:R-:W-:-:S05]  /*5cb0*/  IADD3 R21, PT, PT, R17, R12, R21 ;  /* 0x0000000c11157210 */ /* 0x000fca0007ffe015 */
[----:B------:R-:W-:-:S05]  /*5cc0*/  VIADD R21, R21, 0x8 ;  /* 0x0000000815157836 */ /* 0x000fca0000000000 */
[----:B------:R-:W-:-:S04]  /*5cd0*/  SHF.R.S32.HI R9, RZ, 0x4, R21 ;  /* 0x00000004ff097819 */ /* 0x000fc80000011415 */
[C---:B------:R-:W-:Y:S01]  /*5ce0*/  PRMT R8, R9.reuse, 0x3340, R9 ;  /* 0x0000334009087816 */ /* 0x040fe20000000009 */
[----:B------:R-:W-:-:S03]  /*5cf0*/  IMAD R11, R9, 0x3, R10 ;  /* 0x00000003090b7824 */ /* 0x000fc600078e020a */
[----:B------:R-:W-:Y:S01]  /*5d00*/  PRMT R23, R8, 0x5410, R8 ;  /* 0x0000541008177816 */ /* 0x000fe20000000008 */
[--C-:B------:R-:W-:Y:S01]  /*5d10*/  IMAD.IADD R17, R17, 0x1, R11.reuse ;  /* 0x0000000111117824 */ /* 0x100fe200078e020b */
[-C--:B------:R-:W-:Y:S01]  /*5d20*/  IADD3 R10, PT, PT, R13, R11.reuse, RZ ;  /* 0x0000000b0d0a7210 */ /* 0x080fe20007ffe0ff */
[----:B------:R-:W-:Y:S01]  /*5d30*/  IMAD.IADD R13, R14, 0x1, R11 ;  /* 0x000000010e0d7824 */ /* 0x000fe200078e020b */
[-C--:B------:R-:W-:Y:S01]  /*5d40*/  IADD3 R14, PT, PT, R22, R11.reuse, -R9 ;  /* 0x0000000b160e7210 */ /* 0x080fe20007ffe809 */
[--C-:B------:R-:W-:Y:S01]  /*5d50*/  IMAD.IADD R16, R16, 0x1, R11.reuse ;  /* 0x0000000110107824 */ /* 0x100fe200078e020b */
[-C--:B------:R-:W-:Y:S01]  /*5d60*/  IADD3 R7, PT, PT, R7, R11.reuse, RZ ;  /* 0x0000000b07077210 */ /* 0x080fe20007ffe0ff */
[--C-:B------:R-:W-:Y:S01]  /*5d70*/  IMAD.IADD R20, R20, 0x1, R11.reuse ;  /* 0x0000000114147824 */ /* 0x100fe200078e020b */
[----:B------:R-:W-:Y:S01]  /*5d80*/  IADD3 R0, PT, PT, R0, R11, RZ ;  /* 0x0000000b00007210 */ /* 0x000fe20007ffe0ff */
[----:B------:R-:W-:Y:S01]  /*5d90*/  IMAD.IADD R15, R15, 0x1, R11 ;  /* 0x000000010f0f7824 */ /* 0x000fe200078e020b */
[----:B------:R-:W-:Y:S01]  /*5da0*/  SHF.R.U32.HI R13, RZ, 0x2, R13 ;  /* 0x00000002ff0d7819 */ /* 0x000fe2000001160d */
[----:B------:R-:W-:Y:S01]  /*5db0*/  IMAD.IADD R6, R6, 0x1, R11 ;  /* 0x0000000106067824 */ /* 0x000fe200078e020b */
[----:B------:R-:W-:Y:S01]  /*5dc0*/  SHF.R.U32.HI R21, RZ, 0x2, R17 ;  /* 0x00000002ff157819 */ /* 0x000fe20000011611 */
[--C-:B------:R-:W-:Y:S01]  /*5dd0*/  IMAD.IADD R4, R4, 0x1, R11.reuse ;  /* 0x0000000104047824 */ /* 0x100fe200078e020b */
[----:B------:R-:W-:Y:S01]  /*5de0*/  SHF.R.U32.HI R16, RZ, 0x2, R16 ;  /* 0x00000002ff107819 */ /* 0x000fe20000011610 */
[--C-:B------:R-:W-:Y:S01]  /*5df0*/  IMAD.IADD R5, R5, 0x1, R11.reuse ;  /* 0x0000000105057824 */ /* 0x100fe200078e020b */
[----:B------:R-:W-:Y:S01]  /*5e00*/  SHF.R.U32.HI R17, RZ, 0x2, R20 ;  /* 0x00000002ff117819 */ /* 0x000fe20000011614 */
[----:B------:R-:W-:Y:S01]  /*5e10*/  IMAD.IADD R3, R3, 0x1, R11 ;  /* 0x0000000103037824 */ /* 0x000fe200078e020b */
[----:B------:R-:W-:Y:S01]  /*5e20*/  SHF.R.U32.HI R15, RZ, 0x2, R15 ;  /* 0x00000002ff0f7819 */ /* 0x000fe2000001160f */
[--C-:B------:R-:W-:Y:S01]  /*5e30*/  IMAD.IADD R2, R2, 0x1, R11.reuse ;  /* 0x0000000102027824 */ /* 0x100fe200078e020b */
[----:B------:R-:W-:Y:S01]  /*5e40*/  SHF.R.U32.HI R6, RZ, 0x2, R6 ;  /* 0x00000002ff067819 */ /* 0x000fe20000011606 */
[----:B------:R-:W-:Y:S01]  /*5e50*/  IMAD.IADD R11, R12, 0x1, R11 ;  /* 0x000000010c0b7824 */ /* 0x000fe200078e020b */
[----:B------:R-:W-:Y:S01]  /*5e60*/  SHF.R.U32.HI R12, RZ, 0x2, R10 ;  /* 0x00000002ff0c7819 */ /* 0x000fe2000001160a */
[----:B------:R-:W-:Y:S01]  /*5e70*/  STG.E desc[UR4][R18.64+0xc], R23 ;  /* 0x00000c1712007986 */ /* 0x000fe2000c101904 */
[----:B------:R-:W-:-:S02]  /*5e80*/  SHF.R.U32.HI R10, RZ, 0x2, R14 ;  /* 0x00000002ff0a7819 */ /* 0x000fc4000001160e */
[----:B------:R-:W-:Y:S01]  /*5e90*/  SHF.R.U32.HI R14, RZ, 0x2, R7 ;  /* 0x00000002ff0e7819 */ /* 0x000fe20000011607 */
[----:B------:R-:W-:Y:S01]  /*5ea0*/  STG.E desc[UR4][R18.64+0x14], R23 ;  /* 0x0000141712007986 */ /* 0x000fe2000c101904 */
[----:B------:R-:W-:Y:S02]  /*5eb0*/  PRMT R7, R12, 0x3340, R13 ;  /* 0x000033400c077816 */ /* 0x000fe4000000000d */
[----:B------:R-:W-:Y:S01]  /*5ec0*/  PRMT R12, R14, 0x3340, R21 ;  /* 0x000033400e0c7816 */ /* 0x000fe20000000015 */
[----:B------:R-:W-:Y:S01]  /*5ed0*/  STG.E desc[UR4][R18.64+0x1c], R23 ;  /* 0x00001c1712007986 */ /* 0x000fe2000c101904 */
[----:B------:R-:W-:Y:S02]  /*5ee0*/  PRMT R13, R16, 0x3340, R17 ;  /* 0x00003340100d7816 */ /* 0x000fe40000000011 */
[----:B------:R-:W-:Y:S01]  /*5ef0*/  SHF.R.U32.HI R4, RZ, 0x2, R4 ;  /* 0x00000002ff047819 */ /* 0x000fe20000011604 */
[----:B------:R-:W-:Y:S01]  /*5f00*/  STG.E desc[UR4][R18.64+0x24], R23 ;  /* 0x0000241712007986 */ /* 0x000fe2000c101904 */
[----:B------:R-:W-:-:S02]  /*5f10*/  SHF.R.U32.HI R14, RZ, 0x2, R5 ;  /* 0x00000002ff0e7819 */ /* 0x000fc40000011605 */
[----:B------:R-:W-:Y:S01]  /*5f20*/  SHF.R.U32.HI R0, RZ, 0x2, R0 ;  /* 0x00000002ff007819 */ /* 0x000fe20000011600 */
[----:B------:R-:W-:Y:S01]  /*5f30*/  STG.E desc[UR4][R18.64+0x2c], R23 ;  /* 0x00002c1712007986 */ /* 0x000fe2000c101904 */
[----:B------:R-:W-:Y:S02]  /*5f40*/  SHF.R.U32.HI R16, RZ, 0x2, R3 ;  /* 0x00000002ff107819 */ /* 0x000fe40000011603 */
[----:B------:R-:W-:Y:S01]  /*5f50*/  SHF.R.U32.HI R2, RZ, 0x2, R2 ;  /* 0x00000002ff027819 */ /* 0x000fe20000011602 */
[----:B------:R-:W-:Y:S01]  /*5f60*/  STG.E desc[UR4][R18.64+0x34], R23 ;  /* 0x0000341712007986 */ /* 0x000fe2000c101904 */
[----:B------:R-:W-:Y:S02]  /*5f70*/  SHF.R.U32.HI R20, RZ, 0x2, R11 ;  /* 0x00000002ff147819 */ /* 0x000fe4000001160b */
[----:B------:R-:W-:Y:S01]  /*5f80*/  PRMT R10, R10, 0x3340, R15 ;  /* 0x000033400a0a7816 */ /* 0x000fe2000000000f */
[----:B------:R-:W-:Y:S01]  /*5f90*/  STG.E desc[UR4][R18.64+0x3c], R23 ;  /* 0x00003c1712007986 */ /* 0x000fe2000c101904 */
[----:B------:R-:W-:-:S02]  /*5fa0*/  PRMT R3, R6, 0x3340, R9 ;  /* 0x0000334006037816 */ /* 0x000fc40000000009 */
[--C-:B------:R-:W-:Y:S02]  /*5fb0*/  PRMT R5, R4, 0x3340, R9.reuse ;  /* 0x0000334004057816 */ /* 0x100fe40000000009 */
[--C-:B------:R-:W-:Y:S02]  /*5fc0*/  PRMT R11, R14, 0x3340, R9.reuse ;  /* 0x000033400e0b7816 */ /* 0x100fe40000000009 */
[--C-:B------:R-:W-:Y:S02]  /*5fd0*/  PRMT R15, R0, 0x3340, R9.reuse ;  /* 0x00003340000f7816 */ /* 0x100fe40000000009 */
[--C-:B------:R-:W-:Y:S02]  /*5fe0*/  PRMT R17, R16, 0x3340, R9.reuse ;  /* 0x0000334010117816 */ /* 0x100fe40000000009 */
[--C-:B------:R-:W-:Y:S02]  /*5ff0*/  PRMT R21, R2, 0x3340, R9.reuse ;  /* 0x0000334002157816 */ /* 0x100fe40000000009 */
[----:B------:R-:W-:-:S02]  /*6000*/  PRMT R9, R20, 0x3340, R9 ;  /* 0x0000334014097816 */ /* 0x000fc40000000009 */
[----:B------:R-:W-:Y:S02]  /*6010*/  PRMT R7, R10, 0x5410, R7 ;  /* 0x000054100a077816 */ /* 0x000fe40000000007 */
[----:B------:R-:W-:Y:S02]  /*6020*/  PRMT R13, R13, 0x5410, R12 ;  /* 0x000054100d0d7816 */ /* 0x000fe4000000000c */
[--C-:B------:R-:W-:Y:S01]  /*6030*/  PRMT R3, R3, 0x5410, R8.reuse ;  /* 0x0000541003037816 */ /* 0x100fe20000000008 */
[----:B------:R-:W-:Y:S01]  /*6040*/  STG.E desc[UR4][R18.64], R7 ;  /* 0x0000000712007986 */ /* 0x000fe2000c101904 */
[--C-:B------:R-:W-:Y:S02]  /*6050*/  PRMT R5, R5, 0x5410, R8.reuse ;  /* 0x0000541005057816 */ /* 0x100fe40000000008 */
[--C-:B------:R-:W-:Y:S01]  /*6060*/  PRMT R11, R11, 0x5410, R8.reuse ;  /* 0x000054100b0b7816 */ /* 0x100fe20000000008 */
[----:B------:R-:W-:Y:S01]  /*6070*/  STG.E desc[UR4][R18.64+0x4], R13 ;  /* 0x0000040d12007986 */ /* 0x000fe2000c101904 */
[----:B------:R-:W-:-:S02]  /*6080*/  PRMT R15, R15, 0x5410, R8 ;  /* 0x000054100f0f7816 */ /* 0x000fc40000000008 */
[--C-:B------:R-:W-:Y:S01]  /*6090*/  PRMT R17, R17, 0x5410, R8.reuse ;  /* 0x0000541011117816 */ /* 0x100fe20000000008 */
[----:B------:R-:W-:Y:S01]  /*60a0*/  STG.E desc[UR4][R18.64+0x8], R3 ;  /* 0x0000080312007986 */ /* 0x000fe2000c101904 */
[--C-:B------:R-:W-:Y:S02]  /*60b0*/  PRMT R21, R21, 0x5410, R8.reuse ;  /* 0x0000541015157816 */ /* 0x100fe40000000008 */
[----:B------:R-:W-:Y:S01]  /*60c0*/  PRMT R9, R9, 0x5410, R8 ;  /* 0x0000541009097816 */ /* 0x000fe20000000008 */
[----:B------:R-:W-:Y:S04]  /*60d0*/  STG.E desc[UR4][R18.64+0x10], R5 ;  /* 0x0000100512007986 */ /* 0x000fe8000c101904 */
[----:B------:R-:W-:Y:S04]  /*60e0*/  STG.E desc[UR4][R18.64+0x18], R11 ;  /* 0x0000180b12007986 */ /* 0x000fe8000c101904 */
[----:B------:R-:W-:Y:S04]  /*60f0*/  STG.E desc[UR4][R18.64+0x20], R15 ;  /* 0x0000200f12007986 */ /* 0x000fe8000c101904 */
[----:B------:R-:W-:Y:S04]  /*6100*/  STG.E desc[UR4][R18.64+0x28], R17 ;  /* 0x0000281112007986 */ /* 0x000fe8000c101904 */
[----:B------:R-:W-:Y:S04]  /*6110*/  STG.E desc[UR4][R18.64+0x30], R21 ;  /* 0x0000301512007986 */ /* 0x000fe8000c101904 */
[----:B------:R-:W-:Y:S01]  /*6120*/  STG.E desc[UR4][R18.64+0x38], R9 ;  /* 0x0000380912007986 */ /* 0x000fe2000c101904 */
[----:B------:R-:W-:Y:S05]  /*6130*/  EXIT ;  /* 0x000000000000794d */ /* 0x000fea0003800000 */
.L_x_39:
[----:B------:R-:W-:-:S00]  /*6140*/  BRA `(.L_x_39) ;  /* 0xfffffffc00fc7947 */ /* 0x000fc0000383ffff */
[----:B------:R-:W-:-:S00]  /*6150*/  NOP ;  /* 0x0000000000007918 */ /* 0x000fc00000000000 */
        /* <DEDUP_REMOVED lines=10> */
.L_x_40:


//--------------------- .nv.shared.reserved.0     --------------------------
	.section	.nv.shared.reserved.0,"aw",@nobits
	.weak		__nv_reservedSMEM_offset_0_alias
	.size		__nv_reservedSMEM_offset_0_alias, 0, 64
	.other		__nv_reservedSMEM_offset_0_alias,@"STO_CUDA_RESERVED_SHARED STV_DEFAULT"
__nv_reservedSMEM_offset_0_alias:
	.zero		0
	.zero		64


//--------------------- .nv.constant0._Z17kernel_mode_majorPKiS0_S0_S0_Phi --------------------------
	.section	.nv.constant0._Z17kernel_mode_majorPKiS0_S0_S0_Phi,"a",@progbits
	.sectionflags	@""
	.align	4
.nv.constant0._Z17kernel_mode_majorPKiS0_S0_S0_Phi:
	.zero		940


//--------------------- SYMBOLS --------------------------

	.type		.nv.reservedSmem.offset0,@object
	.size		.nv.reservedSmem.offset0,0x4
